// auto-generated by cutlass_sweep.gemm — config: {"arch": "sm_100", "cluster_m": 1, "cluster_n": 1, "dtype": "fp16", "dtype_b": "fp16", "layout": "nt", "stages": 4, "tile_k": 64, "tile_m": 128, "tile_n": 128}
#include "cutlass/cutlass.h"
#include "cutlass/gemm/collective/collective_builder.hpp"
#include "cutlass/gemm/device/gemm_universal_adapter.h"
#include "cutlass/gemm/kernel/gemm_universal.hpp"
#include "cutlass/epilogue/collective/collective_builder.hpp"

using ElemA = cutlass::half_t;
using ElemB = cutlass::half_t;
using ElemCD = cutlass::half_t;
using Acc  = float;
using TileShape    = cute::Shape<cute::_128, cute::_128, cute::_64>;
using ClusterShape = cute::Shape<cute::_1, cute::_1, cute::_1>;

using CollectiveEpilogue = typename cutlass::epilogue::collective::CollectiveBuilder<
    cutlass::arch::Sm100, cutlass::arch::OpClassTensorOp,
    TileShape, ClusterShape,
    cutlass::epilogue::collective::EpilogueTileAuto,
    Acc, Acc,
    ElemCD, cutlass::layout::RowMajor, 128 / cutlass::sizeof_bits<ElemCD>::value,
    ElemCD, cutlass::layout::RowMajor, 128 / cutlass::sizeof_bits<ElemCD>::value,
    cutlass::epilogue::collective::EpilogueScheduleAuto
  >::CollectiveOp;

using CollectiveMainloop = typename cutlass::gemm::collective::CollectiveBuilder<
    cutlass::arch::Sm100, cutlass::arch::OpClassTensorOp,
    ElemA, cutlass::layout::RowMajor, 128 / cutlass::sizeof_bits<ElemA>::value,
    ElemB, cutlass::layout::ColumnMajor, 128 / cutlass::sizeof_bits<ElemB>::value,
    Acc,
    TileShape, ClusterShape,
    cutlass::gemm::collective::StageCount<4>,
    cutlass::gemm::collective::KernelScheduleAuto
  >::CollectiveOp;

using GemmKernel = cutlass::gemm::kernel::GemmUniversal<
    cute::Shape<int,int,int,int>,
    CollectiveMainloop,
    CollectiveEpilogue
>;
using Gemm = cutlass::gemm::device::GemmUniversalAdapter<GemmKernel>;

// Force the device kernel symbol into the cubin without needing a host main.
auto* _anchor = &cutlass::device_kernel<GemmKernel>;


// ===== COMPILED SASS (sm_100a) =====

	.target	sm_100a

	.elftype	@"ET_EXEC"


//--------------------- .note.nv.tkinfo           --------------------------
	.section	.note.nv.tkinfo,"",@"SHT_NOTE"
	.sectionflags	@"SHF_NOTE_NV_TKINFO"
	.tkinfo
        /*0018*/ 	.word	0x00000002
        /*0030*/ 	.string	""
        /*0030*/ 	.string	"ptxas"
        /*0030*/ 	.string	"Cuda compilation tools, release 13.0, V13.0.88"
        /*0030*/ 	.string	"Build cuda_13.0.r13.0/compiler.36424714_0"
        /*0030*/ 	.string	"-arch sm_100a -m 64 "



//--------------------- .note.nv.cuinfo           --------------------------
	.section	.note.nv.cuinfo,"",@"SHT_NOTE"
	.sectionflags	@"SHF_NOTE_NV_CUINFO"
        /*0018*/ 	.short	0x0002
        /*001a*/ 	.short	0x0064
        /*001c*/ 	.short	0x0082
	.zero		2


//--------------------- .nv.info                  --------------------------
	.section	.nv.info,"",@"SHT_CUDA_INFO"
	.align	4


	//----- nvinfo : EIATTR_REGCOUNT
	.align		4
        /*0000*/ 	.byte	0x04, 0x2f
        /*0002*/ 	.short	(.L_19 - .L_18)
	.align		4
.L_18:
        /*0004*/ 	.word	index@(_ZN7cutlass13device_kernelINS_4gemm6kernel13GemmUniversalIN4cute5tupleIJiiiiEEENS1_10collective13CollectiveMmaINS1_35MainloopSm100TmaUmmaWarpSpecializedILi4ELi2ELi4ENS5_IJNS4_1CILi1EEESB_SB_EEEEENS5_IJNSA_ILi128EEESE_NSA_ILi64EEEEEENS_6half_tENS5_IJlSB_lEEESH_SI_NS4_8TiledMMAINS4_8MMA_AtomIJNS4_20SM100_MMA_F16BF16_SSISH_SH_fLi128ELi128ELNS4_4UMMA5MajorE0ELSN_0ELNSM_7ScaleInE0ELSO_0EEEEEENS4_6LayoutISC_NS5_IJNSA_ILi0EEESS_SS_EEEEENS5_IJNS4_10UnderscoreESV_SV_EEEEENS4_13SM90_TMA_LOADENS4_14ComposedLayoutINS4_7SwizzleILi3ELi4ELi3EEENS4_18smem_ptr_flag_bitsILi16EEENSR_INS5_IJNSA_ILi8EEESF_EEENS5_IJSF_SB_EEEEEEEvNS4_8identityESY_S18_vS19_EENS_8epilogue10collective18CollectiveEpilogueINS1B_23Sm100TmaWarpSpecializedILi4ELi2ELi32ELb1ELb0EEEJSG_NS5_IJNSR_ISE_SB_EENSR_INSA_ILi32EEESB_EEEEESH_SI_SH_SI_NS1B_6fusion15FusionCallbacksIS1F_NS1K_17LinearCombinationISH_fSH_fLNS_15FloatRoundStyleE2EEESG_S1J_JEEENS4_5SM1004TMEM4LOAD26SM100_TMEM_LOAD_32dp32b32xESY_NSZ_INS10_ILi2ELi4ELi3EEES13_NSR_INS5_IJS14_S1H_EEENS5_IJS1H_SB_EEEEEEENS4_39AutoVectorizingCopyWithAssumedAlignmentILi128EEENS4_14SM90_TMA_STOREES1Y_S20_S20_EEEvvEEEEvNT_6ParamsE)
        /*0008*/ 	.word	0x0000006e


	//----- nvinfo : EIATTR_FRAME_SIZE
	.align		4
.L_19:
        /*000c*/ 	.byte	0x04, 0x11
        /*000e*/ 	.short	(.L_21 - .L_20)
	.align		4
.L_20:
        /*0010*/ 	.word	index@($__internal_2_$__cuda_sm10x_tcgen05_guardrail_trap_unallocated_columns_being_dealloced)
        /*0014*/ 	.word	0x00000000


	//----- nvinfo : EIATTR_FRAME_SIZE
	.align		4
.L_21:
        /*0018*/ 	.byte	0x04, 0x11
        /*001a*/ 	.short	(.L_23 - .L_22)
	.align		4
.L_22:
        /*001c*/ 	.word	index@($__internal_1_$__cuda_sm10x_tcgen05_guardrail_trap_phase_invalid_during_alloc)
        /*0020*/ 	.word	0x00000000


	//----- nvinfo : EIATTR_FRAME_SIZE
	.align		4
.L_23:
        /*0024*/ 	.byte	0x04, 0x11
        /*0026*/ 	.short	(.L_25 - .L_24)
	.align		4
.L_24:
        /*0028*/ 	.word	index@($__internal_0_$__cuda_sm10x_tcgen05_guardrail_trap_col_being_dealloced_not_returned_by_alloc)
        /*002c*/ 	.word	0x00000000


	//----- nvinfo : EIATTR_FRAME_SIZE
	.align		4
.L_25:
        /*0030*/ 	.byte	0x04, 0x11
        /*0032*/ 	.short	(.L_27 - .L_26)
	.align		4
.L_26:
        /*0034*/ 	.word	index@(_ZN7cutlass13device_kernelINS_4gemm6kernel13GemmUniversalIN4cute5tupleIJiiiiEEENS1_10collective13CollectiveMmaINS1_35MainloopSm100TmaUmmaWarpSpecializedILi4ELi2ELi4ENS5_IJNS4_1CILi1EEESB_SB_EEEEENS5_IJNSA_ILi128EEESE_NSA_ILi64EEEEEENS_6half_tENS5_IJlSB_lEEESH_SI_NS4_8TiledMMAINS4_8MMA_AtomIJNS4_20SM100_MMA_F16BF16_SSISH_SH_fLi128ELi128ELNS4_4UMMA5MajorE0ELSN_0ELNSM_7ScaleInE0ELSO_0EEEEEENS4_6LayoutISC_NS5_IJNSA_ILi0EEESS_SS_EEEEENS5_IJNS4_10UnderscoreESV_SV_EEEEENS4_13SM90_TMA_LOADENS4_14ComposedLayoutINS4_7SwizzleILi3ELi4ELi3EEENS4_18smem_ptr_flag_bitsILi16EEENSR_INS5_IJNSA_ILi8EEESF_EEENS5_IJSF_SB_EEEEEEEvNS4_8identityESY_S18_vS19_EENS_8epilogue10collective18CollectiveEpilogueINS1B_23Sm100TmaWarpSpecializedILi4ELi2ELi32ELb1ELb0EEEJSG_NS5_IJNSR_ISE_SB_EENSR_INSA_ILi32EEESB_EEEEESH_SI_SH_SI_NS1B_6fusion15FusionCallbacksIS1F_NS1K_17LinearCombinationISH_fSH_fLNS_15FloatRoundStyleE2EEESG_S1J_JEEENS4_5SM1004TMEM4LOAD26SM100_TMEM_LOAD_32dp32b32xESY_NSZ_INS10_ILi2ELi4ELi3EEES13_NSR_INS5_IJS14_S1H_EEENS5_IJS1H_SB_EEEEEEENS4_39AutoVectorizingCopyWithAssumedAlignmentILi128EEENS4_14SM90_TMA_STOREES1Y_S20_S20_EEEvvEEEEvNT_6ParamsE)
        /*0038*/ 	.word	0x00000000


	//----- nvinfo : EIATTR_MIN_STACK_SIZE
	.align		4
.L_27:
        /*003c*/ 	.byte	0x04, 0x12
        /*003e*/ 	.short	(.L_29 - .L_28)
	.align		4
.L_28:
        /*0040*/ 	.word	index@(_ZN7cutlass13device_kernelINS_4gemm6kernel13GemmUniversalIN4cute5tupleIJiiiiEEENS1_10collective13CollectiveMmaINS1_35MainloopSm100TmaUmmaWarpSpecializedILi4ELi2ELi4ENS5_IJNS4_1CILi1EEESB_SB_EEEEENS5_IJNSA_ILi128EEESE_NSA_ILi64EEEEEENS_6half_tENS5_IJlSB_lEEESH_SI_NS4_8TiledMMAINS4_8MMA_AtomIJNS4_20SM100_MMA_F16BF16_SSISH_SH_fLi128ELi128ELNS4_4UMMA5MajorE0ELSN_0ELNSM_7ScaleInE0ELSO_0EEEEEENS4_6LayoutISC_NS5_IJNSA_ILi0EEESS_SS_EEEEENS5_IJNS4_10UnderscoreESV_SV_EEEEENS4_13SM90_TMA_LOADENS4_14ComposedLayoutINS4_7SwizzleILi3ELi4ELi3EEENS4_18smem_ptr_flag_bitsILi16EEENSR_INS5_IJNSA_ILi8EEESF_EEENS5_IJSF_SB_EEEEEEEvNS4_8identityESY_S18_vS19_EENS_8epilogue10collective18CollectiveEpilogueINS1B_23Sm100TmaWarpSpecializedILi4ELi2ELi32ELb1ELb0EEEJSG_NS5_IJNSR_ISE_SB_EENSR_INSA_ILi32EEESB_EEEEESH_SI_SH_SI_NS1B_6fusion15FusionCallbacksIS1F_NS1K_17LinearCombinationISH_fSH_fLNS_15FloatRoundStyleE2EEESG_S1J_JEEENS4_5SM1004TMEM4LOAD26SM100_TMEM_LOAD_32dp32b32xESY_NSZ_INS10_ILi2ELi4ELi3EEES13_NSR_INS5_IJS14_S1H_EEENS5_IJS1H_SB_EEEEEEENS4_39AutoVectorizingCopyWithAssumedAlignmentILi128EEENS4_14SM90_TMA_STOREES1Y_S20_S20_EEEvvEEEEvNT_6ParamsE)
        /*0044*/ 	.word	0x00000000
.L_29:


//--------------------- .nv.compat                --------------------------
	.section	.nv.compat,"",@"SHT_CUDA_COMPAT_INFO"
	.align	4
        /*0000*/ 	.byte	0x02, 0x09, 0x01, 0x00, 0x02, 0x02, 0x02, 0x00, 0x02, 0x05, 0x05, 0x00, 0x03, 0x07, 0x01, 0x01
        /*0010*/ 	.byte	0x02, 0x03, 0x01, 0x00, 0x02, 0x06, 0x01, 0x00, 0x04, 0x0b, 0x08, 0x00, 0x09, 0x00, 0x00, 0x00
        /*0020*/ 	.byte	0x00, 0x00, 0x00, 0x00


//--------------------- .nv.info._ZN7cutlass13device_kernelINS_4gemm6kernel13GemmUniversalIN4cute5tupleIJiiiiEEENS1_10collective13CollectiveMmaINS1_35MainloopSm100TmaUmmaWarpSpecializedILi4ELi2ELi4ENS5_IJNS4_1CILi1EEESB_SB_EEEEENS5_IJNSA_ILi128EEESE_NSA_ILi64EEEEEENS_6half_tENS5_IJlSB_lEEESH_SI_NS4_8TiledMMAINS4_8MMA_AtomIJNS4_20SM100_MMA_F16BF16_SSISH_SH_fLi128ELi128ELNS4_4UMMA5MajorE0ELSN_0ELNSM_7ScaleInE0ELSO_0EEEEEENS4_6LayoutISC_NS5_IJNSA_ILi0EEESS_SS_EEEEENS5_IJNS4_10UnderscoreESV_SV_EEEEENS4_13SM90_TMA_LOADENS4_14ComposedLayoutINS4_7SwizzleILi3ELi4ELi3EEENS4_18smem_ptr_flag_bitsILi16EEENSR_INS5_IJNSA_ILi8EEESF_EEENS5_IJSF_SB_EEEEEEEvNS4_8identityESY_S18_vS19_EENS_8epilogue10collective18CollectiveEpilogueINS1B_23Sm100TmaWarpSpecializedILi4ELi2ELi32ELb1ELb0EEEJSG_NS5_IJNSR_ISE_SB_EENSR_INSA_ILi32EEESB_EEEEESH_SI_SH_SI_NS1B_6fusion15FusionCallbacksIS1F_NS1K_17LinearCombinationISH_fSH_fLNS_15FloatRoundStyleE2EEESG_S1J_JEEENS4_5SM1004TMEM4LOAD26SM100_TMEM_LOAD_32dp32b32xESY_NSZ_INS10_ILi2ELi4ELi3EEES13_NSR_INS5_IJS14_S1H_EEENS5_IJS1H_SB_EEEEEEENS4_39AutoVectorizingCopyWithAssumedAlignmentILi128EEENS4_14SM90_TMA_STOREES1Y_S20_S20_EEEvvEEEEvNT_6ParamsE --------------------------
	.section	.nv.info._ZN7cutlass13device_kernelINS_4gemm6kernel13GemmUniversalIN4cute5tupleIJiiiiEEENS1_10collective13CollectiveMmaINS1_35MainloopSm100TmaUmmaWarpSpecializedILi4ELi2ELi4ENS5_IJNS4_1CILi1EEESB_SB_EEEEENS5_IJNSA_ILi128EEESE_NSA_ILi64EEEEEENS_6half_tENS5_IJlSB_lEEESH_SI_NS4_8TiledMMAINS4_8MMA_AtomIJNS4_20SM100_MMA_F16BF16_SSISH_SH_fLi128ELi128ELNS4_4UMMA5MajorE0ELSN_0ELNSM_7ScaleInE0ELSO_0EEEEEENS4_6LayoutISC_NS5_IJNSA_ILi0EEESS_SS_EEEEENS5_IJNS4_10UnderscoreESV_SV_EEEEENS4_13SM90_TMA_LOADENS4_14ComposedLayoutINS4_7SwizzleILi3ELi4ELi3EEENS4_18smem_ptr_flag_bitsILi16EEENSR_INS5_IJNSA_ILi8EEESF_EEENS5_IJSF_SB_EEEEEEEvNS4_8identityESY_S18_vS19_EENS_8epilogue10collective18CollectiveEpilogueINS1B_23Sm100TmaWarpSpecializedILi4ELi2ELi32ELb1ELb0EEEJSG_NS5_IJNSR_ISE_SB_EENSR_INSA_ILi32EEESB_EEEEESH_SI_SH_SI_NS1B_6fusion15FusionCallbacksIS1F_NS1K_17LinearCombinationISH_fSH_fLNS_15FloatRoundStyleE2EEESG_S1J_JEEENS4_5SM1004TMEM4LOAD26SM100_TMEM_LOAD_32dp32b32xESY_NSZ_INS10_ILi2ELi4ELi3EEES13_NSR_INS5_IJS14_S1H_EEENS5_IJS1H_SB_EEEEEEENS4_39AutoVectorizingCopyWithAssumedAlignmentILi128EEENS4_14SM90_TMA_STOREES1Y_S20_S20_EEEvvEEEEvNT_6ParamsE,"",@"SHT_CUDA_INFO"
	.sectionflags	@""
	.align	4


	//----- nvinfo : EIATTR_CUDA_API_VERSION
	.align		4
        /*0000*/ 	.byte	0x04, 0x37
        /*0002*/ 	.short	(.L_31 - .L_30)
.L_30:
        /*0004*/ 	.word	0x00000082


	//----- nvinfo : EIATTR_KPARAM_INFO
	.align		4
.L_31:
        /*0008*/ 	.byte	0x04, 0x17
        /*000a*/ 	.short	(.L_33 - .L_32)
.L_32:
        /*000c*/ 	.word	0x00000000
        /*0010*/ 	.short	0x0000
        /*0012*/ 	.short	0x0000
        /*0014*/ 	.byte	0x00, 0xf0, 0x01, 0x20


	//----- nvinfo : EIATTR_AT_ENTRY_FRAGMENTS
	.align		4
.L_33:
        /*0018*/ 	.byte	0x04, 0x4f
        /*001a*/ 	.short	(.L_35 - .L_34)


	//   ....[0]....
.L_34:
        /*001c*/ 	.word	0x00000006


	//----- nvinfo : EIATTR_RESERVED_SMEM_USED
	.align		4
.L_35:
        /*0020*/ 	.byte	0x01, 0x41
	.zero		2


	//----- nvinfo : EIATTR_SPARSE_MMA_MASK
	.align		4
        /*0024*/ 	.byte	0x03, 0x50
        /*0026*/ 	.short	0x0000


	//----- nvinfo : EIATTR_TCGEN05_1CTA_USED
	.align		4
        /*0028*/ 	.byte	0x01, 0x51
	.zero		2


	//----- nvinfo : EIATTR_MAXREG_COUNT
	.align		4
        /*002c*/ 	.byte	0x03, 0x1b
        /*002e*/ 	.short	0x00ff


	//----- nvinfo : EIATTR_NUM_BARRIERS
	.align		4
        /*0030*/ 	.byte	0x02, 0x4c
        /*0032*/ 	.byte	0x07
	.zero		1


	//----- nvinfo : EIATTR_EXTERNS
	.align		4
        /*0034*/ 	.byte	0x04, 0x0f
        /*0036*/ 	.short	(.L_37 - .L_36)


	//   ....[0]....
	.align		4
.L_36:
        /*0038*/ 	.word	index@(__assertfail)


	//----- nvinfo : EIATTR_MERCURY_ISA_VERSION
	.align		4
.L_37:
        /*003c*/ 	.byte	0x03, 0x5f
        /*003e*/ 	.short	0x0101


	//----- nvinfo : EIATTR_INT_WARP_WIDE_INSTR_OFFSETS
	.align		4
        /*0040*/ 	.byte	0x04, 0x31
        /*0042*/ 	.short	(.L_39 - .L_38)


	//   ....[0]....
.L_38:
        /*0044*/ 	.word	0x00001dc0


	//   ....[1]....
        /*0048*/ 	.word	0x00003800


	//   ....[2]....
        /*004c*/ 	.word	0x00003830


	//   ....[3]....
        /*0050*/ 	.word	0x00003880


	//   ....[4]....
        /*0054*/ 	.word	0x000041a0


	//   ....[5]....
        /*0058*/ 	.word	0x00004200


	//   ....[6]....
        /*005c*/ 	.word	0x000042e0


	//   ....[7]....
        /*0060*/ 	.word	0x00004350


	//   ....[8]....
        /*0064*/ 	.word	0x00004460


	//   ....[9]....
        /*0068*/ 	.word	0x000044f0


	//   ....[10]....
        /*006c*/ 	.word	0x000046c0


	//   ....[11]....
        /*0070*/ 	.word	0x00004820


	//----- nvinfo : EIATTR_COOP_GROUP_MASK_REGIDS
	.align		4
.L_39:
        /*0074*/ 	.byte	0x04, 0x29
        /*0076*/ 	.short	(.L_41 - .L_40)


	//   ....[0]....
.L_40:
        /*0078*/ 	.word	0xffffffff


	//   ....[1]....
        /*007c*/ 	.word	0xffffffff


	//   ....[2]....
        /*0080*/ 	.word	0xffffffff


	//   ....[3]....
        /*0084*/ 	.word	0xffffffff


	//   ....[4]....
        /*0088*/ 	.word	0xffffffff


	//   ....[5]....
        /*008c*/ 	.word	0xffffffff


	//   ....[6]....
        /*0090*/ 	.word	0xffffffff


	//   ....[7]....
        /*0094*/ 	.word	0xffffffff


	//   ....[8]....
        /*0098*/ 	.word	0xffffffff


	//   ....[9]....
        /*009c*/ 	.word	0xffffffff


	//   ....[10]....
        /*00a0*/ 	.word	0xffffffff


	//   ....[11]....
        /*00a4*/ 	.word	0xffffffff


	//   ....[12]....
        /*00a8*/ 	.word	0xffffffff


	//----- nvinfo : EIATTR_COOP_GROUP_INSTR_OFFSETS
	.align		4
.L_41:
        /*00ac*/ 	.byte	0x04, 0x28
        /*00ae*/ 	.short	(.L_43 - .L_42)


	//   ....[0]....
.L_42:
        /*00b0*/ 	.word	0x00000090


	//   ....[1]....
        /*00b4*/ 	.word	0x000004d0


	//   ....[2]....
        /*00b8*/ 	.word	0x00000640


	//   ....[3]....
        /*00bc*/ 	.word	0x000007e0


	//   ....[4]....
        /*00c0*/ 	.word	0x000008e0


	//   ....[5]....
        /*00c4*/ 	.word	0x00000a50


	//   ....[6]....
        /*00c8*/ 	.word	0x00000bf0


	//   ....[7]....
        /*00cc*/ 	.word	0x00001ca0


	//   ....[8]....
        /*00d0*/ 	.word	0x00002a80


	//   ....[9]....
        /*00d4*/ 	.word	0x00002c90


	//   ....[10]....
        /*00d8*/ 	.word	0x00002cc0


	//   ....[11]....
        /*00dc*/ 	.word	0x000036f0


	//   ....[12]....
        /*00e0*/ 	.word	0x00003920


	//----- nvinfo : EIATTR_VRC_CTA_INIT_COUNT
	.align		4
.L_43:
        /*00e4*/ 	.byte	0x02, 0x4a
        /*00e6*/ 	.byte	0x80
	.zero		1


	//----- nvinfo : EIATTR_SYSCALL_OFFSETS
	.align		4
        /*00e8*/ 	.byte	0x04, 0x46
        /*00ea*/ 	.short	(.L_45 - .L_44)


	//   ....[0]....
.L_44:
        /*00ec*/ 	.word	0x000052a0


	//   ....[1]....
        /*00f0*/ 	.word	0x00005390


	//   ....[2]....
        /*00f4*/ 	.word	0x00005b00


	//   ....[3]....
        /*00f8*/ 	.word	0x00006780


	//   ....[4]....
        /*00fc*/ 	.word	0x000073d0


	//   ....[5]....
        /*0100*/ 	.word	0x00008020


	//----- nvinfo : EIATTR_MBARRIER_INSTR_OFFSETS
	.align		4
.L_45:
        /*0104*/ 	.byte	0x04, 0x39
        /*0106*/ 	.short	(.L_47 - .L_46)


	//   ....[0]....
.L_46:
        /*0108*/ 	.word	0x000005b0
        /*010c*/ 	.word	0x000000ff
        /*0110*/ 	.word	0x00000000
        /*0114*/ 	.short	0x0100
        /*0116*/ 	.byte	0x05
	.zero		1


	//   ....[1]....
        /*0118*/ 	.word	0x000005c0
        /*011c*/ 	.word	0x000000ff
        /*0120*/ 	.word	0x00000020
        /*0124*/ 	.short	0x0100
        /*0126*/ 	.byte	0x05
	.zero		1


	//   ....[2]....
        /*0128*/ 	.word	0x000005d0
        /*012c*/ 	.word	0x000000ff
        /*0130*/ 	.word	0x00000008
        /*0134*/ 	.short	0x0100
        /*0136*/ 	.byte	0x05
	.zero		1


	//   ....[3]....
        /*0138*/ 	.word	0x000005e0
        /*013c*/ 	.word	0x000000ff
        /*0140*/ 	.word	0x00000028
        /*0144*/ 	.short	0x0100
        /*0146*/ 	.byte	0x05
	.zero		1


	//   ....[4]....
        /*0148*/ 	.word	0x000005f0
        /*014c*/ 	.word	0x000000ff
        /*0150*/ 	.word	0x00000010
        /*0154*/ 	.short	0x0100
        /*0156*/ 	.byte	0x05
	.zero		1


	//   ....[5]....
        /*0158*/ 	.word	0x00000600
        /*015c*/ 	.word	0x000000ff
        /*0160*/ 	.word	0x00000030
        /*0164*/ 	.short	0x0100
        /*0166*/ 	.byte	0x05
	.zero		1


	//   ....[6]....
        /*0168*/ 	.word	0x00000610
        /*016c*/ 	.word	0x000000ff
        /*0170*/ 	.word	0x00000018
        /*0174*/ 	.short	0x0100
        /*0176*/ 	.byte	0x05
	.zero		1


	//   ....[7]....
        /*0178*/ 	.word	0x00000620
        /*017c*/ 	.word	0x000000ff
        /*0180*/ 	.word	0x00000038
        /*0184*/ 	.short	0x0100
        /*0186*/ 	.byte	0x05
	.zero		1


	//   ....[8]....
        /*0188*/ 	.word	0x00000750
        /*018c*/ 	.word	0x000000ff
        /*0190*/ 	.word	0x00000040
        /*0194*/ 	.short	0x0100
        /*0196*/ 	.byte	0x07
	.zero		1


	//   ....[9]....
        /*0198*/ 	.word	0x00000760
        /*019c*/ 	.word	0x000000ff
        /*01a0*/ 	.word	0x00000060
        /*01a4*/ 	.short	0x0100
        /*01a6*/ 	.byte	0x07
	.zero		1


	//   ....[10]....
        /*01a8*/ 	.word	0x00000770
        /*01ac*/ 	.word	0x000000ff
        /*01b0*/ 	.word	0x00000048
        /*01b4*/ 	.short	0x0100
        /*01b6*/ 	.byte	0x07
	.zero		1


	//   ....[11]....
        /*01b8*/ 	.word	0x00000780
        /*01bc*/ 	.word	0x000000ff
        /*01c0*/ 	.word	0x00000068
        /*01c4*/ 	.short	0x0100
        /*01c6*/ 	.byte	0x07
	.zero		1


	//   ....[12]....
        /*01c8*/ 	.word	0x00000790
        /*01cc*/ 	.word	0x000000ff
        /*01d0*/ 	.word	0x00000050
        /*01d4*/ 	.short	0x0100
        /*01d6*/ 	.byte	0x07
	.zero		1


	//   ....[13]....
        /*01d8*/ 	.word	0x000007a0
        /*01dc*/ 	.word	0x000000ff
        /*01e0*/ 	.word	0x00000070
        /*01e4*/ 	.short	0x0100
        /*01e6*/ 	.byte	0x07
	.zero		1


	//   ....[14]....
        /*01e8*/ 	.word	0x000007b0
        /*01ec*/ 	.word	0x000000ff
        /*01f0*/ 	.word	0x00000058
        /*01f4*/ 	.short	0x0100
        /*01f6*/ 	.byte	0x07
	.zero		1


	//   ....[15]....
        /*01f8*/ 	.word	0x000007c0
        /*01fc*/ 	.word	0x000000ff
        /*0200*/ 	.word	0x00000078
        /*0204*/ 	.short	0x0100
        /*0206*/ 	.byte	0x07
	.zero		1


	//   ....[16]....
        /*0208*/ 	.word	0x000008b0
        /*020c*/ 	.word	0x000000ff
        /*0210*/ 	.word	0x00000080
        /*0214*/ 	.short	0x0100
        /*0216*/ 	.byte	0x05
	.zero		1


	//   ....[17]....
        /*0218*/ 	.word	0x000008c0
        /*021c*/ 	.word	0x000000ff
        /*0220*/ 	.word	0x00000088
        /*0224*/ 	.short	0x0100
        /*0226*/ 	.byte	0x05
	.zero		1


	//   ....[18]....
        /*0228*/ 	.word	0x00000a00
        /*022c*/ 	.word	0x000000ff
        /*0230*/ 	.word	0x00000090
        /*0234*/ 	.short	0x0100
        /*0236*/ 	.byte	0x05
	.zero		1


	//   ....[19]....
        /*0238*/ 	.word	0x00000a10
        /*023c*/ 	.word	0x000000ff
        /*0240*/ 	.word	0x000000a0
        /*0244*/ 	.short	0x0100
        /*0246*/ 	.byte	0x05
	.zero		1


	//   ....[20]....
        /*0248*/ 	.word	0x00000a20
        /*024c*/ 	.word	0x000000ff
        /*0250*/ 	.word	0x00000098
        /*0254*/ 	.short	0x0100
        /*0256*/ 	.byte	0x05
	.zero		1


	//   ....[21]....
        /*0258*/ 	.word	0x00000a30
        /*025c*/ 	.word	0x000000ff
        /*0260*/ 	.word	0x000000a8
        /*0264*/ 	.short	0x0100
        /*0266*/ 	.byte	0x05
	.zero		1


	//   ....[22]....
        /*0268*/ 	.word	0x00000b60
        /*026c*/ 	.word	0x000000ff
        /*0270*/ 	.word	0x000000b0
        /*0274*/ 	.short	0x0100
        /*0276*/ 	.byte	0x07
	.zero		1


	//   ....[23]....
        /*0278*/ 	.word	0x00000b70
        /*027c*/ 	.word	0x000000ff
        /*0280*/ 	.word	0x000000d0
        /*0284*/ 	.short	0x0100
        /*0286*/ 	.byte	0x07
	.zero		1


	//   ....[24]....
        /*0288*/ 	.word	0x00000b80
        /*028c*/ 	.word	0x000000ff
        /*0290*/ 	.word	0x000000b8
        /*0294*/ 	.short	0x0100
        /*0296*/ 	.byte	0x07
	.zero		1


	//   ....[25]....
        /*0298*/ 	.word	0x00000b90
        /*029c*/ 	.word	0x000000ff
        /*02a0*/ 	.word	0x000000d8
        /*02a4*/ 	.short	0x0100
        /*02a6*/ 	.byte	0x07
	.zero		1


	//   ....[26]....
        /*02a8*/ 	.word	0x00000ba0
        /*02ac*/ 	.word	0x000000ff
        /*02b0*/ 	.word	0x000000c0
        /*02b4*/ 	.short	0x0100
        /*02b6*/ 	.byte	0x07
	.zero		1


	//   ....[27]....
        /*02b8*/ 	.word	0x00000bb0
        /*02bc*/ 	.word	0x000000ff
        /*02c0*/ 	.word	0x000000e0
        /*02c4*/ 	.short	0x0100
        /*02c6*/ 	.byte	0x07
	.zero		1


	//   ....[28]....
        /*02c8*/ 	.word	0x00000bc0
        /*02cc*/ 	.word	0x000000ff
        /*02d0*/ 	.word	0x000000c8
        /*02d4*/ 	.short	0x0100
        /*02d6*/ 	.byte	0x07
	.zero		1


	//   ....[29]....
        /*02d8*/ 	.word	0x00000bd0
        /*02dc*/ 	.word	0x000000ff
        /*02e0*/ 	.word	0x000000e8
        /*02e4*/ 	.short	0x0100
        /*02e6*/ 	.byte	0x07
	.zero		1


	//   ....[30]....
        /*02e8*/ 	.word	0x00000cc0
        /*02ec*/ 	.word	0x000000ff
        /*02f0*/ 	.word	0x000000f0
        /*02f4*/ 	.short	0x0100
        /*02f6*/ 	.byte	0x05
	.zero		1


	//   ....[31]....
        /*02f8*/ 	.word	0x00000cd0
        /*02fc*/ 	.word	0x000000ff
        /*0300*/ 	.word	0x00000100
        /*0304*/ 	.short	0x0100
        /*0306*/ 	.byte	0x05
	.zero		1


	//   ....[32]....
        /*0308*/ 	.word	0x00000ce0
        /*030c*/ 	.word	0x000000ff
        /*0310*/ 	.word	0x000000f8
        /*0314*/ 	.short	0x0100
        /*0316*/ 	.byte	0x05
	.zero		1


	//   ....[33]....
        /*0318*/ 	.word	0x00000cf0
        /*031c*/ 	.word	0x000000ff
        /*0320*/ 	.word	0x00000108
        /*0324*/ 	.short	0x0100
        /*0326*/ 	.byte	0x05
	.zero		1


	//   ....[34]....
        /*0328*/ 	.word	0x000015c0
        /*032c*/ 	.word	0x00000002
        /*0330*/ 	.word	0x00000100
        /*0334*/ 	.short	0x010a
        /*0336*/ 	.byte	0xff
	.zero		1


	//   ....[35]....
        /*0338*/ 	.word	0x000015f0
        /*033c*/ 	.word	0x00000002
        /*0340*/ 	.word	0x000000f0
        /*0344*/ 	.short	0x0101
        /*0346*/ 	.byte	0xff
	.zero		1


	//   ....[36]....
        /*0348*/ 	.word	0x000016c0
        /*034c*/ 	.word	0x000000ff
        /*0350*/ 	.word	0x00000020
        /*0354*/ 	.short	0x010a
        /*0356*/ 	.byte	0x08
	.zero		1


	//   ....[37]....
        /*0358*/ 	.word	0x00001760
        /*035c*/ 	.word	0x000000ff
        /*0360*/ 	.word	0x00000020
        /*0364*/ 	.short	0x010a
        /*0366*/ 	.byte	0x21
	.zero		1


	//   ....[38]....
        /*0368*/ 	.word	0x000018c0
        /*036c*/ 	.word	0x000000ff
        /*0370*/ 	.word	0x00000020
        /*0374*/ 	.short	0x010a
        /*0376*/ 	.byte	0x08
	.zero		1


	//   ....[39]....
        /*0378*/ 	.word	0x000019b0
        /*037c*/ 	.word	0x000000ff
        /*0380*/ 	.word	0x00000088
        /*0384*/ 	.short	0x0101
        /*0386*/ 	.byte	0x04
	.zero		1


	//   ....[40]....
        /*0388*/ 	.word	0x000019d0
        /*038c*/ 	.word	0x000000ff
        /*0390*/ 	.word	0x00000020
        /*0394*/ 	.short	0x010a
        /*0396*/ 	.byte	0x08
	.zero		1


	//   ....[41]....
        /*0398*/ 	.word	0x00001a50
        /*039c*/ 	.word	0x000000ff
        /*03a0*/ 	.word	0x00000020
        /*03a4*/ 	.short	0x010a
        /*03a6*/ 	.byte	0x11
	.zero		1


	//   ....[42]....
        /*03a8*/ 	.word	0x00001bb0
        /*03ac*/ 	.word	0x000000ff
        /*03b0*/ 	.word	0x00000020
        /*03b4*/ 	.short	0x010a
        /*03b6*/ 	.byte	0x08
	.zero		1


	//   ....[43]....
        /*03b8*/ 	.word	0x00001cd0
        /*03bc*/ 	.word	0x00000002
        /*03c0*/ 	.word	0x00000090
        /*03c4*/ 	.short	0x010a
        /*03c6*/ 	.byte	0xff
	.zero		1


	//   ....[44]....
        /*03c8*/ 	.word	0x00001d90
        /*03cc*/ 	.word	0x00000002
        /*03d0*/ 	.word	0x00000000
        /*03d4*/ 	.short	0x0101
        /*03d6*/ 	.byte	0xff
	.zero		1


	//   ....[45]....
        /*03d8*/ 	.word	0x000022f0
        /*03dc*/ 	.word	0x000000ff
        /*03e0*/ 	.word	0x00000000
        /*03e4*/ 	.short	0x010a
        /*03e6*/ 	.byte	0x05
	.zero		1


	//   ....[46]....
        /*03e8*/ 	.word	0x00002380
        /*03ec*/ 	.word	0x000000ff
        /*03f0*/ 	.word	0x00000000
        /*03f4*/ 	.short	0x010a
        /*03f6*/ 	.byte	0x05
	.zero		1


	//   ....[47]....
        /*03f8*/ 	.word	0x00002410
        /*03fc*/ 	.word	0x000000ff
        /*0400*/ 	.word	0x00000000
        /*0404*/ 	.short	0x010a
        /*0406*/ 	.byte	0x05
	.zero		1


	//   ....[48]....
        /*0408*/ 	.word	0x000024b0
        /*040c*/ 	.word	0x00000000
        /*0410*/ 	.word	0x00000000
        /*0414*/ 	.short	0x010a
        /*0416*/ 	.byte	0xff
	.zero		1


	//   ....[49]....
        /*0418*/ 	.word	0x000025d0
        /*041c*/ 	.word	0x00000000
        /*0420*/ 	.word	0x000000f0
        /*0424*/ 	.short	0x010a
        /*0426*/ 	.byte	0xff
	.zero		1


	//   ....[50]....
        /*0428*/ 	.word	0x00002640
        /*042c*/ 	.word	0x00000000
        /*0430*/ 	.word	0x00000000
        /*0434*/ 	.short	0x0101
        /*0436*/ 	.byte	0xff
	.zero		1


	//   ....[51]....
        /*0438*/ 	.word	0x00002660
        /*043c*/ 	.word	0x000000ff
        /*0440*/ 	.word	0x000000a0
        /*0444*/ 	.short	0x010a
        /*0446*/ 	.byte	0x05
	.zero		1


	//   ....[52]....
        /*0448*/ 	.word	0x00002780
        /*044c*/ 	.word	0x00000000
        /*0450*/ 	.word	0x00000090
        /*0454*/ 	.short	0x010a
        /*0456*/ 	.byte	0xff
	.zero		1


	//   ....[53]....
        /*0458*/ 	.word	0x00002880
        /*045c*/ 	.word	0x00000000
        /*0460*/ 	.word	0x00000000
        /*0464*/ 	.short	0x0101
        /*0466*/ 	.byte	0xff
	.zero		1


	//   ....[54]....
        /*0468*/ 	.word	0x00002910
        /*046c*/ 	.word	0x000000ff
        /*0470*/ 	.word	0x000000a0
        /*0474*/ 	.short	0x0106
        /*0476*/ 	.byte	0x05
	.zero		1


	//   ....[55]....
        /*0478*/ 	.word	0x00002930
        /*047c*/ 	.word	0x000000ff
        /*0480*/ 	.word	0x000000a0
        /*0484*/ 	.short	0x010a
        /*0486*/ 	.byte	0x05
	.zero		1


	//   ....[56]....
        /*0488*/ 	.word	0x000029c0
        /*048c*/ 	.word	0x000000ff
        /*0490*/ 	.word	0x000000a0
        /*0494*/ 	.short	0x0106
        /*0496*/ 	.byte	0x04
	.zero		1


	//   ....[57]....
        /*0498*/ 	.word	0x00002a00
        /*049c*/ 	.word	0x00000000
        /*04a0*/ 	.word	0x000000a0
        /*04a4*/ 	.short	0x010a
        /*04a6*/ 	.byte	0xff
	.zero		1


	//   ....[58]....
        /*04a8*/ 	.word	0x00002f40
        /*04ac*/ 	.word	0x00000000
        /*04b0*/ 	.word	0x00000090
        /*04b4*/ 	.short	0x010a
        /*04b6*/ 	.byte	0xff
	.zero		1


	//   ....[59]....
        /*04b8*/ 	.word	0x00003050
        /*04bc*/ 	.word	0x00000003
        /*04c0*/ 	.word	0x00000000
        /*04c4*/ 	.short	0x0101
        /*04c6*/ 	.byte	0xff
	.zero		1


	//   ....[60]....
        /*04c8*/ 	.word	0x00003060
        /*04cc*/ 	.word	0x000000ff
        /*04d0*/ 	.word	0x00000000
        /*04d4*/ 	.short	0x010a
        /*04d6*/ 	.byte	0x06
	.zero		1


	//   ....[61]....
        /*04d8*/ 	.word	0x00003080
        /*04dc*/ 	.word	0x000000ff
        /*04e0*/ 	.word	0x000000d0
        /*04e4*/ 	.short	0x010a
        /*04e6*/ 	.byte	0x07
	.zero		1


	//   ....[62]....
        /*04e8*/ 	.word	0x00003150
        /*04ec*/ 	.word	0x000000ff
        /*04f0*/ 	.word	0x00000000
        /*04f4*/ 	.short	0x010a
        /*04f6*/ 	.byte	0x06
	.zero		1


	//   ....[63]....
        /*04f8*/ 	.word	0x00003280
        /*04fc*/ 	.word	0x000000ff
        /*0500*/ 	.word	0x00000000
        /*0504*/ 	.short	0x010a
        /*0506*/ 	.byte	0x1a
	.zero		1


	//   ....[64]....
        /*0508*/ 	.word	0x00003520
        /*050c*/ 	.word	0x000000ff
        /*0510*/ 	.word	0x00000000
        /*0514*/ 	.short	0x010a
        /*0516*/ 	.byte	0x06
	.zero		1


	//   ....[65]....
        /*0518*/ 	.word	0x000035b0
        /*051c*/ 	.word	0x000000ff
        /*0520*/ 	.word	0x00000000
        /*0524*/ 	.short	0x010a
        /*0526*/ 	.byte	0x06
	.zero		1


	//   ....[66]....
        /*0528*/ 	.word	0x00003640
        /*052c*/ 	.word	0x000000ff
        /*0530*/ 	.word	0x00000000
        /*0534*/ 	.short	0x010a
        /*0536*/ 	.byte	0x06
	.zero		1


	//   ....[67]....
        /*0538*/ 	.word	0x000036d0
        /*053c*/ 	.word	0x000000ff
        /*0540*/ 	.word	0x00000000
        /*0544*/ 	.short	0x010a
        /*0546*/ 	.byte	0x07
	.zero		1


	//   ....[68]....
        /*0548*/ 	.word	0x00003b50
        /*054c*/ 	.word	0x00000000
        /*0550*/ 	.word	0x00000090
        /*0554*/ 	.short	0x010a
        /*0556*/ 	.byte	0xff
	.zero		1


	//   ....[69]....
        /*0558*/ 	.word	0x00003c10
        /*055c*/ 	.word	0x00000000
        /*0560*/ 	.word	0x00000000
        /*0564*/ 	.short	0x0101
        /*0566*/ 	.byte	0xff
	.zero		1


	//   ....[70]....
        /*0568*/ 	.word	0x00003f30
        /*056c*/ 	.word	0x000000ff
        /*0570*/ 	.word	0x00000088
        /*0574*/ 	.short	0x010a
        /*0576*/ 	.byte	0x07
	.zero		1


	//   ....[71]....
        /*0578*/ 	.word	0x00004120
        /*057c*/ 	.word	0x000000ff
        /*0580*/ 	.word	0x00000060
        /*0584*/ 	.short	0x010a
        /*0586*/ 	.byte	0x07
	.zero		1


	//   ....[72]....
        /*0588*/ 	.word	0x00004290
        /*058c*/ 	.word	0x000000ff
        /*0590*/ 	.word	0x00000040
        /*0594*/ 	.short	0x010b
        /*0596*/ 	.byte	0x07
	.zero		1


	//   ....[73]....
        /*0598*/ 	.word	0x000042a0
        /*059c*/ 	.word	0x000000ff
        /*05a0*/ 	.word	0x00000000
        /*05a4*/ 	.short	0x0101
        /*05a6*/ 	.byte	0x08
	.zero		1


	//   ....[74]....
        /*05a8*/ 	.word	0x000042b0
        /*05ac*/ 	.word	0x000000ff
        /*05b0*/ 	.word	0x00000068
        /*05b4*/ 	.short	0x010a
        /*05b6*/ 	.byte	0x07
	.zero		1


	//   ....[75]....
        /*05b8*/ 	.word	0x00004400
        /*05bc*/ 	.word	0x000000ff
        /*05c0*/ 	.word	0x00000048
        /*05c4*/ 	.short	0x010b
        /*05c6*/ 	.byte	0x07
	.zero		1


	//   ....[76]....
        /*05c8*/ 	.word	0x00004410
        /*05cc*/ 	.word	0x000000ff
        /*05d0*/ 	.word	0x00000000
        /*05d4*/ 	.short	0x0101
        /*05d6*/ 	.byte	0x08
	.zero		1


	//   ....[77]....
        /*05d8*/ 	.word	0x00004420
        /*05dc*/ 	.word	0x000000ff
        /*05e0*/ 	.word	0x00000070
        /*05e4*/ 	.short	0x010a
        /*05e6*/ 	.byte	0x07
	.zero		1


	//   ....[78]....
        /*05e8*/ 	.word	0x000045a0
        /*05ec*/ 	.word	0x000000ff
        /*05f0*/ 	.word	0x00000050
        /*05f4*/ 	.short	0x010b
        /*05f6*/ 	.byte	0x07
	.zero		1


	//   ....[79]....
        /*05f8*/ 	.word	0x000045e0
        /*05fc*/ 	.word	0x000000ff
        /*0600*/ 	.word	0x00000000
        /*0604*/ 	.short	0x0101
        /*0606*/ 	.byte	0x08
	.zero		1


	//   ....[80]....
        /*0608*/ 	.word	0x00004620
        /*060c*/ 	.word	0x000000ff
        /*0610*/ 	.word	0x00000078
        /*0614*/ 	.short	0x010a
        /*0616*/ 	.byte	0x07
	.zero		1


	//   ....[81]....
        /*0618*/ 	.word	0x00004860
        /*061c*/ 	.word	0x000000ff
        /*0620*/ 	.word	0x00000058
        /*0624*/ 	.short	0x010b
        /*0626*/ 	.byte	0x07
	.zero		1


	//   ....[82]....
        /*0628*/ 	.word	0x00004880
        /*062c*/ 	.word	0x000000ff
        /*0630*/ 	.word	0x00000000
        /*0634*/ 	.short	0x0101
        /*0636*/ 	.byte	0x0d
	.zero		1


	//   ....[83]....
        /*0638*/ 	.word	0x000048b0
        /*063c*/ 	.word	0x000000ff
        /*0640*/ 	.word	0x00000060
        /*0644*/ 	.short	0x010a
        /*0646*/ 	.byte	0x07
	.zero		1


	//   ....[84]....
        /*0648*/ 	.word	0x000048d0
        /*064c*/ 	.word	0x000000ff
        /*0650*/ 	.word	0x00000068
        /*0654*/ 	.short	0x010a
        /*0656*/ 	.byte	0x07
	.zero		1


	//   ....[85]....
        /*0658*/ 	.word	0x000048f0
        /*065c*/ 	.word	0x000000ff
        /*0660*/ 	.word	0x00000070
        /*0664*/ 	.short	0x010a
        /*0666*/ 	.byte	0x07
	.zero		1


	//   ....[86]....
        /*0668*/ 	.word	0x00004930
        /*066c*/ 	.word	0x00000000
        /*0670*/ 	.word	0x00000078
        /*0674*/ 	.short	0x010a
        /*0676*/ 	.byte	0xff
	.zero		1


	//   ....[87]....
        /*0678*/ 	.word	0x00004c60
        /*067c*/ 	.word	0x00000000
        /*0680*/ 	.word	0x00000090
        /*0684*/ 	.short	0x010a
        /*0686*/ 	.byte	0xff
	.zero		1


	//   ....[88]....
        /*0688*/ 	.word	0x00004d70
        /*068c*/ 	.word	0x00000000
        /*0690*/ 	.word	0x00000000
        /*0694*/ 	.short	0x0101
        /*0696*/ 	.byte	0xff
	.zero		1


	//   ....[89]....
        /*0698*/ 	.word	0x000057c0
        /*069c*/ 	.word	0x000000ff
        /*06a0*/ 	.word	0x00000040
        /*06a4*/ 	.short	0x010a
        /*06a6*/ 	.byte	0x30
	.zero		1


	//   ....[90]....
        /*06a8*/ 	.word	0x00005800
        /*06ac*/ 	.word	0x00000040
        /*06b0*/ 	.word	0x000000b0
        /*06b4*/ 	.short	0x010a
        /*06b6*/ 	.byte	0xff
	.zero		1


	//   ....[91]....
        /*06b8*/ 	.word	0x000058f0
        /*06bc*/ 	.word	0x000000ff
        /*06c0*/ 	.word	0x00000040
        /*06c4*/ 	.short	0x010a
        /*06c6*/ 	.byte	0x30
	.zero		1


	//   ....[92]....
        /*06c8*/ 	.word	0x000059e0
        /*06cc*/ 	.word	0x00000040
        /*06d0*/ 	.word	0x000000b0
        /*06d4*/ 	.short	0x010a
        /*06d6*/ 	.byte	0xff
	.zero		1


	//   ....[93]....
        /*06d8*/ 	.word	0x000064b0
        /*06dc*/ 	.word	0x00000000
        /*06e0*/ 	.word	0x00000000
        /*06e4*/ 	.short	0x0101
        /*06e6*/ 	.byte	0xff
	.zero		1


	//   ....[94]....
        /*06e8*/ 	.word	0x000064c0
        /*06ec*/ 	.word	0x00000002
        /*06f0*/ 	.word	0x00000040
        /*06f4*/ 	.short	0x010a
        /*06f6*/ 	.byte	0xff
	.zero		1


	//   ....[95]....
        /*06f8*/ 	.word	0x000065a0
        /*06fc*/ 	.word	0x00000002
        /*0700*/ 	.word	0x00000040
        /*0704*/ 	.short	0x010a
        /*0706*/ 	.byte	0xff
	.zero		1


	//   ....[96]....
        /*0708*/ 	.word	0x00007100
        /*070c*/ 	.word	0x00000048
        /*0710*/ 	.word	0x00000000
        /*0714*/ 	.short	0x0101
        /*0716*/ 	.byte	0xff
	.zero		1


	//   ....[97]....
        /*0718*/ 	.word	0x00007120
        /*071c*/ 	.word	0x00000000
        /*0720*/ 	.word	0x00000040
        /*0724*/ 	.short	0x010a
        /*0726*/ 	.byte	0xff
	.zero		1


	//   ....[98]....
        /*0728*/ 	.word	0x000071f0
        /*072c*/ 	.word	0x00000000
        /*0730*/ 	.word	0x00000040
        /*0734*/ 	.short	0x010a
        /*0736*/ 	.byte	0xff
	.zero		1


	//   ....[99]....
        /*0738*/ 	.word	0x00007d50
        /*073c*/ 	.word	0x00000048
        /*0740*/ 	.word	0x00000000
        /*0744*/ 	.short	0x0101
        /*0746*/ 	.byte	0xff
	.zero		1


	//   ....[100]....
        /*0748*/ 	.word	0x00007d70
        /*074c*/ 	.word	0x00000000
        /*0750*/ 	.word	0x00000040
        /*0754*/ 	.short	0x010a
        /*0756*/ 	.byte	0xff
	.zero		1


	//   ....[101]....
        /*0758*/ 	.word	0x00007e40
        /*075c*/ 	.word	0x00000000
        /*0760*/ 	.word	0x00000040
        /*0764*/ 	.short	0x010a
        /*0766*/ 	.byte	0xff
	.zero		1


	//   ....[102]....
        /*0768*/ 	.word	0x00008180
        /*076c*/ 	.word	0x000000ff
        /*0770*/ 	.word	0x00000000
        /*0774*/ 	.short	0x0101
        /*0776*/ 	.byte	0x05
	.zero		1


	//   ....[103]....
        /*0778*/ 	.word	0x00008a00
        /*077c*/ 	.word	0x00000000
        /*0780*/ 	.word	0x00000000
        /*0784*/ 	.short	0x0101
        /*0786*/ 	.byte	0xff
	.zero		1


	//   ....[104]....
        /*0788*/ 	.word	0x00008c70
        /*078c*/ 	.word	0x000000ff
        /*0790*/ 	.word	0x00000000
        /*0794*/ 	.short	0x0101
        /*0796*/ 	.byte	0x04
	.zero		1


	//   ....[105]....
        /*0798*/ 	.word	0x00008c90
        /*079c*/ 	.word	0x00000002
        /*07a0*/ 	.word	0x00000100
        /*07a4*/ 	.short	0x010a
        /*07a6*/ 	.byte	0xff
	.zero		1


	//   ....[106]....
        /*07a8*/ 	.word	0x00008cf0
        /*07ac*/ 	.word	0x00000002
        /*07b0*/ 	.word	0x00000020
        /*07b4*/ 	.short	0x010a
        /*07b6*/ 	.byte	0xff
	.zero		1


	//   ....[107]....
        /*07b8*/ 	.word	0x00008d50
        /*07bc*/ 	.word	0x00000002
        /*07c0*/ 	.word	0x00000020
        /*07c4*/ 	.short	0x010a
        /*07c6*/ 	.byte	0xff
	.zero		1


	//   ....[108]....
        /*07c8*/ 	.word	0x00008da0
        /*07cc*/ 	.word	0x00000002
        /*07d0*/ 	.word	0x00000090
        /*07d4*/ 	.short	0x010a
        /*07d6*/ 	.byte	0xff
	.zero		1


	//   ....[109]....
        /*07d8*/ 	.word	0x00008e00
        /*07dc*/ 	.word	0x00000000
        /*07e0*/ 	.word	0x00000000
        /*07e4*/ 	.short	0x010a
        /*07e6*/ 	.byte	0xff
	.zero		1


	//   ....[110]....
        /*07e8*/ 	.word	0x00008e60
        /*07ec*/ 	.word	0x00000000
        /*07f0*/ 	.word	0x00000000
        /*07f4*/ 	.short	0x010a
        /*07f6*/ 	.byte	0xff
	.zero		1


	//   ....[111]....
        /*07f8*/ 	.word	0x00008ec0
        /*07fc*/ 	.word	0x00000000
        /*0800*/ 	.word	0x00000000
        /*0804*/ 	.short	0x010a
        /*0806*/ 	.byte	0xff
	.zero		1


	//   ....[112]....
        /*0808*/ 	.word	0x00008f10
        /*080c*/ 	.word	0x00000000
        /*0810*/ 	.word	0x000000f0
        /*0814*/ 	.short	0x010a
        /*0816*/ 	.byte	0xff
	.zero		1


	//   ....[113]....
        /*0818*/ 	.word	0x00008f70
        /*081c*/ 	.word	0x00000000
        /*0820*/ 	.word	0x000000a0
        /*0824*/ 	.short	0x010a
        /*0826*/ 	.byte	0xff
	.zero		1


	//   ....[114]....
        /*0828*/ 	.word	0x00008fc0
        /*082c*/ 	.word	0x00000000
        /*0830*/ 	.word	0x00000090
        /*0834*/ 	.short	0x010a
        /*0836*/ 	.byte	0xff
	.zero		1


	//   ....[115]....
        /*0838*/ 	.word	0x00009020
        /*083c*/ 	.word	0x00000000
        /*0840*/ 	.word	0x000000a0
        /*0844*/ 	.short	0x010a
        /*0846*/ 	.byte	0xff
	.zero		1


	//   ....[116]....
        /*0848*/ 	.word	0x00009070
        /*084c*/ 	.word	0x00000000
        /*0850*/ 	.word	0x00000090
        /*0854*/ 	.short	0x010a
        /*0856*/ 	.byte	0xff
	.zero		1


	//   ....[117]....
        /*0858*/ 	.word	0x000090d0
        /*085c*/ 	.word	0x00000002
        /*0860*/ 	.word	0x000000d0
        /*0864*/ 	.short	0x010a
        /*0866*/ 	.byte	0xff
	.zero		1


	//   ....[118]....
        /*0868*/ 	.word	0x00009130
        /*086c*/ 	.word	0x00000000
        /*0870*/ 	.word	0x00000000
        /*0874*/ 	.short	0x010a
        /*0876*/ 	.byte	0xff
	.zero		1


	//   ....[119]....
        /*0878*/ 	.word	0x00009190
        /*087c*/ 	.word	0x00000000
        /*0880*/ 	.word	0x00000000
        /*0884*/ 	.short	0x010a
        /*0886*/ 	.byte	0xff
	.zero		1


	//   ....[120]....
        /*0888*/ 	.word	0x000091f0
        /*088c*/ 	.word	0x00000000
        /*0890*/ 	.word	0x00000000
        /*0894*/ 	.short	0x010a
        /*0896*/ 	.byte	0xff
	.zero		1


	//   ....[121]....
        /*0898*/ 	.word	0x00009250
        /*089c*/ 	.word	0x00000000
        /*08a0*/ 	.word	0x00000000
        /*08a4*/ 	.short	0x010a
        /*08a6*/ 	.byte	0xff
	.zero		1


	//   ....[122]....
        /*08a8*/ 	.word	0x000092b0
        /*08ac*/ 	.word	0x00000000
        /*08b0*/ 	.word	0x00000000
        /*08b4*/ 	.short	0x010a
        /*08b6*/ 	.byte	0xff
	.zero		1


	//   ....[123]....
        /*08b8*/ 	.word	0x00009300
        /*08bc*/ 	.word	0x00000000
        /*08c0*/ 	.word	0x00000090
        /*08c4*/ 	.short	0x010a
        /*08c6*/ 	.byte	0xff
	.zero		1


	//   ....[124]....
        /*08c8*/ 	.word	0x00009360
        /*08cc*/ 	.word	0x00000000
        /*08d0*/ 	.word	0x00000088
        /*08d4*/ 	.short	0x010a
        /*08d6*/ 	.byte	0xff
	.zero		1


	//   ....[125]....
        /*08d8*/ 	.word	0x000093c0
        /*08dc*/ 	.word	0x00000000
        /*08e0*/ 	.word	0x00000060
        /*08e4*/ 	.short	0x010a
        /*08e6*/ 	.byte	0xff
	.zero		1


	//   ....[126]....
        /*08e8*/ 	.word	0x00009420
        /*08ec*/ 	.word	0x00000000
        /*08f0*/ 	.word	0x00000068
        /*08f4*/ 	.short	0x010a
        /*08f6*/ 	.byte	0xff
	.zero		1


	//   ....[127]....
        /*08f8*/ 	.word	0x00009480
        /*08fc*/ 	.word	0x00000000
        /*0900*/ 	.word	0x00000070
        /*0904*/ 	.short	0x010a
        /*0906*/ 	.byte	0xff
	.zero		1


	//   ....[128]....
        /*0908*/ 	.word	0x000094e0
        /*090c*/ 	.word	0x00000000
        /*0910*/ 	.word	0x00000078
        /*0914*/ 	.short	0x010a
        /*0916*/ 	.byte	0xff
	.zero		1


	//   ....[129]....
        /*0918*/ 	.word	0x00009540
        /*091c*/ 	.word	0x00000000
        /*0920*/ 	.word	0x00000060
        /*0924*/ 	.short	0x010a
        /*0926*/ 	.byte	0xff
	.zero		1


	//   ....[130]....
        /*0928*/ 	.word	0x000095a0
        /*092c*/ 	.word	0x00000000
        /*0930*/ 	.word	0x00000068
        /*0934*/ 	.short	0x010a
        /*0936*/ 	.byte	0xff
	.zero		1


	//   ....[131]....
        /*0938*/ 	.word	0x00009600
        /*093c*/ 	.word	0x00000000
        /*0940*/ 	.word	0x00000070
        /*0944*/ 	.short	0x010a
        /*0946*/ 	.byte	0xff
	.zero		1


	//   ....[132]....
        /*0948*/ 	.word	0x00009650
        /*094c*/ 	.word	0x00000000
        /*0950*/ 	.word	0x00000090
        /*0954*/ 	.short	0x010a
        /*0956*/ 	.byte	0xff
	.zero		1


	//   ....[133]....
        /*0958*/ 	.word	0x000096b0
        /*095c*/ 	.word	0x00000002
        /*0960*/ 	.word	0x00000040
        /*0964*/ 	.short	0x010a
        /*0966*/ 	.byte	0xff
	.zero		1


	//   ....[134]....
        /*0968*/ 	.word	0x00009700
        /*096c*/ 	.word	0x00000040
        /*0970*/ 	.word	0x000000b0
        /*0974*/ 	.short	0x010a
        /*0976*/ 	.byte	0xff
	.zero		1


	//   ....[135]....
        /*0978*/ 	.word	0x00009750
        /*097c*/ 	.word	0x00000002
        /*0980*/ 	.word	0x00000040
        /*0984*/ 	.short	0x010a
        /*0986*/ 	.byte	0xff
	.zero		1


	//   ....[136]....
        /*0988*/ 	.word	0x000097a0
        /*098c*/ 	.word	0x00000000
        /*0990*/ 	.word	0x00000040
        /*0994*/ 	.short	0x010a
        /*0996*/ 	.byte	0xff
	.zero		1


	//   ....[137]....
        /*0998*/ 	.word	0x000097f0
        /*099c*/ 	.word	0x00000000
        /*09a0*/ 	.word	0x00000040
        /*09a4*/ 	.short	0x010a
        /*09a6*/ 	.byte	0xff
	.zero		1


	//----- nvinfo : EIATTR_NUM_MBARRIERS
	.align		4
.L_47:
        /*09a8*/ 	.byte	0x03, 0x38
        /*09aa*/ 	.short	0x0022


	//----- nvinfo : EIATTR_EXIT_INSTR_OFFSETS
	.align		4
        /*09ac*/ 	.byte	0x04, 0x1c
        /*09ae*/ 	.short	(.L_49 - .L_48)


	//   ....[0]....
.L_48:
        /*09b0*/ 	.word	0x000024e0


	//   ....[1]....
        /*09b4*/ 	.word	0x000029d0


	//   ....[2]....
        /*09b8*/ 	.word	0x00002a30


	//   ....[3]....
        /*09bc*/ 	.word	0x00003930


	//   ....[4]....
        /*09c0*/ 	.word	0x00004960


	//   ....[5]....
        /*09c4*/ 	.word	0x000049a0


	//   ....[6]....
        /*09c8*/ 	.word	0x00008b60


	//   ....[7]....
        /*09cc*/ 	.word	0x00008be0


	//   ....[8]....
        /*09d0*/ 	.word	0x00008c10


	//   ....[9]....
        /*09d4*/ 	.word	0x00008c80


	//----- nvinfo : EIATTR_MAX_THREADS
	.align		4
.L_49:
        /*09d8*/ 	.byte	0x04, 0x05
        /*09da*/ 	.short	(.L_51 - .L_50)
.L_50:
        /*09dc*/ 	.word	0x00000100
        /*09e0*/ 	.word	0x00000001
        /*09e4*/ 	.word	0x00000001


	//----- nvinfo : EIATTR_CRS_STACK_SIZE
	.align		4
.L_51:
        /*09e8*/ 	.byte	0x04, 0x1e
        /*09ea*/ 	.short	(.L_53 - .L_52)
.L_52:
        /*09ec*/ 	.word	0x00000000


	//----- nvinfo : EIATTR_CBANK_PARAM_SIZE
	.align		4
.L_53:
        /*09f0*/ 	.byte	0x03, 0x19
        /*09f2*/ 	.short	0x0800


	//----- nvinfo : EIATTR_PARAM_CBANK
	.align		4
        /*09f4*/ 	.byte	0x04, 0x0a
        /*09f6*/ 	.short	(.L_55 - .L_54)
	.align		4
.L_54:
        /*09f8*/ 	.word	index@(.nv.constant0._ZN7cutlass13device_kernelINS_4gemm6kernel13GemmUniversalIN4cute5tupleIJiiiiEEENS1_10collective13CollectiveMmaINS1_35MainloopSm100TmaUmmaWarpSpecializedILi4ELi2ELi4ENS5_IJNS4_1CILi1EEESB_SB_EEEEENS5_IJNSA_ILi128EEESE_NSA_ILi64EEEEEENS_6half_tENS5_IJlSB_lEEESH_SI_NS4_8TiledMMAINS4_8MMA_AtomIJNS4_20SM100_MMA_F16BF16_SSISH_SH_fLi128ELi128ELNS4_4UMMA5MajorE0ELSN_0ELNSM_7ScaleInE0ELSO_0EEEEEENS4_6LayoutISC_NS5_IJNSA_ILi0EEESS_SS_EEEEENS5_IJNS4_10UnderscoreESV_SV_EEEEENS4_13SM90_TMA_LOADENS4_14ComposedLayoutINS4_7SwizzleILi3ELi4ELi3EEENS4_18smem_ptr_flag_bitsILi16EEENSR_INS5_IJNSA_ILi8EEESF_EEENS5_IJSF_SB_EEEEEEEvNS4_8identityESY_S18_vS19_EENS_8epilogue10collective18CollectiveEpilogueINS1B_23Sm100TmaWarpSpecializedILi4ELi2ELi32ELb1ELb0EEEJSG_NS5_IJNSR_ISE_SB_EENSR_INSA_ILi32EEESB_EEEEESH_SI_SH_SI_NS1B_6fusion15FusionCallbacksIS1F_NS1K_17LinearCombinationISH_fSH_fLNS_15FloatRoundStyleE2EEESG_S1J_JEEENS4_5SM1004TMEM4LOAD26SM100_TMEM_LOAD_32dp32b32xESY_NSZ_INS10_ILi2ELi4ELi3EEES13_NSR_INS5_IJS14_S1H_EEENS5_IJS1H_SB_EEEEEEENS4_39AutoVectorizingCopyWithAssumedAlignmentILi128EEENS4_14SM90_TMA_STOREES1Y_S20_S20_EEEvvEEEEvNT_6ParamsE)
        /*09fc*/ 	.short	0x0380
        /*09fe*/ 	.short	0x0800


	//----- nvinfo : EIATTR_SW_WAR
	.align		4
.L_55:
        /*0a00*/ 	.byte	0x04, 0x36
        /*0a02*/ 	.short	(.L_57 - .L_56)
.L_56:
        /*0a04*/ 	.word	0x00000008
.L_57:


//--------------------- .nv.callgraph             --------------------------
	.section	.nv.callgraph,"",@"SHT_CUDA_CALLGRAPH"
	.align	4
	.sectionentsize	8
	.align		4
        /*0000*/ 	.word	0x00000000
	.align		4
        /*0004*/ 	.word	0xffffffff
	.align		4
        /*0008*/ 	.word	index@(_ZN7cutlass13device_kernelINS_4gemm6kernel13GemmUniversalIN4cute5tupleIJiiiiEEENS1_10collective13CollectiveMmaINS1_35MainloopSm100TmaUmmaWarpSpecializedILi4ELi2ELi4ENS5_IJNS4_1CILi1EEESB_SB_EEEEENS5_IJNSA_ILi128EEESE_NSA_ILi64EEEEEENS_6half_tENS5_IJlSB_lEEESH_SI_NS4_8TiledMMAINS4_8MMA_AtomIJNS4_20SM100_MMA_F16BF16_SSISH_SH_fLi128ELi128ELNS4_4UMMA5MajorE0ELSN_0ELNSM_7ScaleInE0ELSO_0EEEEEENS4_6LayoutISC_NS5_IJNSA_ILi0EEESS_SS_EEEEENS5_IJNS4_10UnderscoreESV_SV_EEEEENS4_13SM90_TMA_LOADENS4_14ComposedLayoutINS4_7SwizzleILi3ELi4ELi3EEENS4_18smem_ptr_flag_bitsILi16EEENSR_INS5_IJNSA_ILi8EEESF_EEENS5_IJSF_SB_EEEEEEEvNS4_8identityESY_S18_vS19_EENS_8epilogue10collective18CollectiveEpilogueINS1B_23Sm100TmaWarpSpecializedILi4ELi2ELi32ELb1ELb0EEEJSG_NS5_IJNSR_ISE_SB_EENSR_INSA_ILi32EEESB_EEEEESH_SI_SH_SI_NS1B_6fusion15FusionCallbacksIS1F_NS1K_17LinearCombinationISH_fSH_fLNS_15FloatRoundStyleE2EEESG_S1J_JEEENS4_5SM1004TMEM4LOAD26SM100_TMEM_LOAD_32dp32b32xESY_NSZ_INS10_ILi2ELi4ELi3EEES13_NSR_INS5_IJS14_S1H_EEENS5_IJS1H_SB_EEEEEEENS4_39AutoVectorizingCopyWithAssumedAlignmentILi128EEENS4_14SM90_TMA_STOREES1Y_S20_S20_EEEvvEEEEvNT_6ParamsE)
	.align		4
        /*000c*/ 	.word	index@(__assertfail)
	.align		4
        /*0010*/ 	.word	0x00000000
	.align		4
        /*0014*/ 	.word	0xfffffffe
	.align		4
        /*0018*/ 	.word	0x00000000
	.align		4
        /*001c*/ 	.word	0xfffffffd
	.align		4
        /*0020*/ 	.word	0x00000000
	.align		4
        /*0024*/ 	.word	0xfffffffc


//--------------------- .nv.constant4             --------------------------
	.section	.nv.constant4,"a",@progbits
	.align	8
	.align		8
.nv.constant4:
        /*0000*/ 	.dword	__assertfail
	.align		8
        /*0008*/ 	.dword	__unnamed_1
	.align		8
        /*0010*/ 	.dword	__unnamed_2
	.align		8
        /*0018*/ 	.dword	_ZN40_INTERNAL_77720d74_4_k_cu_f82276a1_243104cuda3std3__45__cpo5beginE
	.align		8
        /*0020*/ 	.dword	_ZN40_INTERNAL_77720d74_4_k_cu_f82276a1_243104cuda3std3__45__cpo3endE
	.align		8
        /*0028*/ 	.dword	_ZN40_INTERNAL_77720d74_4_k_cu_f82276a1_243104cuda3std3__45__cpo6cbeginE
	.align		8
        /*0030*/ 	.dword	_ZN40_INTERNAL_77720d74_4_k_cu_f82276a1_243104cuda3std3__45__cpo4cendE
	.align		8
        /*0038*/ 	.dword	_ZN40_INTERNAL_77720d74_4_k_cu_f82276a1_243104cuda3std3__442_GLOBAL__N__77720d74_4_k_cu_f82276a1_243106ignoreE
	.align		8
        /*0040*/ 	.dword	_ZN40_INTERNAL_77720d74_4_k_cu_f82276a1_243104cuda3std3__419piecewise_constructE
	.align		8
        /*0048*/ 	.dword	_ZN40_INTERNAL_77720d74_4_k_cu_f82276a1_243104cuda3std3__48in_placeE
	.align		8
        /*0050*/ 	.dword	_ZN40_INTERNAL_77720d74_4_k_cu_f82276a1_243104cuda3std6ranges3__45__cpo4swapE
	.align		8
        /*0058*/ 	.dword	_ZN40_INTERNAL_77720d74_4_k_cu_f82276a1_243104cuda3std6ranges3__45__cpo9iter_moveE
	.align		8
        /*0060*/ 	.dword	_ZN40_INTERNAL_77720d74_4_k_cu_f82276a1_243104cute7productE
	.align		8
        /*0068*/ 	.dword	_ZN40_INTERNAL_77720d74_4_k_cu_f82276a1_243104cute1_E
	.align		8
        /*0070*/ 	.dword	$str$25
	.align		8
        /*0078*/ 	.dword	$str$26
	.align		8
        /*0080*/ 	.dword	$str$27
	.align		8
        /*0088*/ 	.dword	$str$28


//--------------------- .text._ZN7cutlass13device_kernelINS_4gemm6kernel13GemmUniversalIN4cute5tupleIJiiiiEEENS1_10collective13CollectiveMmaINS1_35MainloopSm100TmaUmmaWarpSpecializedILi4ELi2ELi4ENS5_IJNS4_1CILi1EEESB_SB_EEEEENS5_IJNSA_ILi128EEESE_NSA_ILi64EEEEEENS_6half_tENS5_IJlSB_lEEESH_SI_NS4_8TiledMMAINS4_8MMA_AtomIJNS4_20SM100_MMA_F16BF16_SSISH_SH_fLi128ELi128ELNS4_4UMMA5MajorE0ELSN_0ELNSM_7ScaleInE0ELSO_0EEEEEENS4_6LayoutISC_NS5_IJNSA_ILi0EEESS_SS_EEEEENS5_IJNS4_10UnderscoreESV_SV_EEEEENS4_13SM90_TMA_LOADENS4_14ComposedLayoutINS4_7SwizzleILi3ELi4ELi3EEENS4_18smem_ptr_flag_bitsILi16EEENSR_INS5_IJNSA_ILi8EEESF_EEENS5_IJSF_SB_EEEEEEEvNS4_8identityESY_S18_vS19_EENS_8epilogue10collective18CollectiveEpilogueINS1B_23Sm100TmaWarpSpecializedILi4ELi2ELi32ELb1ELb0EEEJSG_NS5_IJNSR_ISE_SB_EENSR_INSA_ILi32EEESB_EEEEESH_SI_SH_SI_NS1B_6fusion15FusionCallbacksIS1F_NS1K_17LinearCombinationISH_fSH_fLNS_15FloatRoundStyleE2EEESG_S1J_JEEENS4_5SM1004TMEM4LOAD26SM100_TMEM_LOAD_32dp32b32xESY_NSZ_INS10_ILi2ELi4ELi3EEES13_NSR_INS5_IJS14_S1H_EEENS5_IJS1H_SB_EEEEEEENS4_39AutoVectorizingCopyWithAssumedAlignmentILi128EEENS4_14SM90_TMA_STOREES1Y_S20_S20_EEEvvEEEEvNT_6ParamsE --------------------------
	.section	.text._ZN7cutlass13device_kernelINS_4gemm6kernel13GemmUniversalIN4cute5tupleIJiiiiEEENS1_10collective13CollectiveMmaINS1_35MainloopSm100TmaUmmaWarpSpecializedILi4ELi2ELi4ENS5_IJNS4_1CILi1EEESB_SB_EEEEENS5_IJNSA_ILi128EEESE_NSA_ILi64EEEEEENS_6half_tENS5_IJlSB_lEEESH_SI_NS4_8TiledMMAINS4_8MMA_AtomIJNS4_20SM100_MMA_F16BF16_SSISH_SH_fLi128ELi128ELNS4_4UMMA5MajorE0ELSN_0ELNSM_7ScaleInE0ELSO_0EEEEEENS4_6LayoutISC_NS5_IJNSA_ILi0EEESS_SS_EEEEENS5_IJNS4_10UnderscoreESV_SV_EEEEENS4_13SM90_TMA_LOADENS4_14ComposedLayoutINS4_7SwizzleILi3ELi4ELi3EEENS4_18smem_ptr_flag_bitsILi16EEENSR_INS5_IJNSA_ILi8EEESF_EEENS5_IJSF_SB_EEEEEEEvNS4_8identityESY_S18_vS19_EENS_8epilogue10collective18CollectiveEpilogueINS1B_23Sm100TmaWarpSpecializedILi4ELi2ELi32ELb1ELb0EEEJSG_NS5_IJNSR_ISE_SB_EENSR_INSA_ILi32EEESB_EEEEESH_SI_SH_SI_NS1B_6fusion15FusionCallbacksIS1F_NS1K_17LinearCombinationISH_fSH_fLNS_15FloatRoundStyleE2EEESG_S1J_JEEENS4_5SM1004TMEM4LOAD26SM100_TMEM_LOAD_32dp32b32xESY_NSZ_INS10_ILi2ELi4ELi3EEES13_NSR_INS5_IJS14_S1H_EEENS5_IJS1H_SB_EEEEEEENS4_39AutoVectorizingCopyWithAssumedAlignmentILi128EEENS4_14SM90_TMA_STOREES1Y_S20_S20_EEEvvEEEEvNT_6ParamsE,"ax",@progbits
	.align	128
.text._ZN7cutlass13device_kernelINS_4gemm6kernel13GemmUniversalIN4cute5tupleIJiiiiEEENS1_10collective13CollectiveMmaINS1_35MainloopSm100TmaUmmaWarpSpecializedILi4ELi2ELi4ENS5_IJNS4_1CILi1EEESB_SB_EEEEENS5_IJNSA_ILi128EEESE_NSA_ILi64EEEEEENS_6half_tENS5_IJlSB_lEEESH_SI_NS4_8TiledMMAINS4_8MMA_AtomIJNS4_20SM100_MMA_F16BF16_SSISH_SH_fLi128ELi128ELNS4_4UMMA5MajorE0ELSN_0ELNSM_7ScaleInE0ELSO_0EEEEEENS4_6LayoutISC_NS5_IJNSA_ILi0EEESS_SS_EEEEENS5_IJNS4_10UnderscoreESV_SV_EEEEENS4_13SM90_TMA_LOADENS4_14ComposedLayoutINS4_7SwizzleILi3ELi4ELi3EEENS4_18smem_ptr_flag_bitsILi16EEENSR_INS5_IJNSA_ILi8EEESF_EEENS5_IJSF_SB_EEEEEEEvNS4_8identityESY_S18_vS19_EENS_8epilogue10collective18CollectiveEpilogueINS1B_23Sm100TmaWarpSpecializedILi4ELi2ELi32ELb1ELb0EEEJSG_NS5_IJNSR_ISE_SB_EENSR_INSA_ILi32EEESB_EEEEESH_SI_SH_SI_NS1B_6fusion15FusionCallbacksIS1F_NS1K_17LinearCombinationISH_fSH_fLNS_15FloatRoundStyleE2EEESG_S1J_JEEENS4_5SM1004TMEM4LOAD26SM100_TMEM_LOAD_32dp32b32xESY_NSZ_INS10_ILi2ELi4ELi3EEES13_NSR_INS5_IJS14_S1H_EEENS5_IJS1H_SB_EEEEEEENS4_39AutoVectorizingCopyWithAssumedAlignmentILi128EEENS4_14SM90_TMA_STOREES1Y_S20_S20_EEEvvEEEEvNT_6ParamsE:
        .type           _ZN7cutlass13device_kernelINS_4gemm6kernel13GemmUniversalIN4cute5tupleIJiiiiEEENS1_10collective13CollectiveMmaINS1_35MainloopSm100TmaUmmaWarpSpecializedILi4ELi2ELi4ENS5_IJNS4_1CILi1EEESB_SB_EEEEENS5_IJNSA_ILi128EEESE_NSA_ILi64EEEEEENS_6half_tENS5_IJlSB_lEEESH_SI_NS4_8TiledMMAINS4_8MMA_AtomIJNS4_20SM100_MMA_F16BF16_SSISH_SH_fLi128ELi128ELNS4_4UMMA5MajorE0ELSN_0ELNSM_7ScaleInE0ELSO_0EEEEEENS4_6LayoutISC_NS5_IJNSA_ILi0EEESS_SS_EEEEENS5_IJNS4_10UnderscoreESV_SV_EEEEENS4_13SM90_TMA_LOADENS4_14ComposedLayoutINS4_7SwizzleILi3ELi4ELi3EEENS4_18smem_ptr_flag_bitsILi16EEENSR_INS5_IJNSA_ILi8EEESF_EEENS5_IJSF_SB_EEEEEEEvNS4_8identityESY_S18_vS19_EENS_8epilogue10collective18CollectiveEpilogueINS1B_23Sm100TmaWarpSpecializedILi4ELi2ELi32ELb1ELb0EEEJSG_NS5_IJNSR_ISE_SB_EENSR_INSA_ILi32EEESB_EEEEESH_SI_SH_SI_NS1B_6fusion15FusionCallbacksIS1F_NS1K_17LinearCombinationISH_fSH_fLNS_15FloatRoundStyleE2EEESG_S1J_JEEENS4_5SM1004TMEM4LOAD26SM100_TMEM_LOAD_32dp32b32xESY_NSZ_INS10_ILi2ELi4ELi3EEES13_NSR_INS5_IJS14_S1H_EEENS5_IJS1H_SB_EEEEEEENS4_39AutoVectorizingCopyWithAssumedAlignmentILi128EEENS4_14SM90_TMA_STOREES1Y_S20_S20_EEEvvEEEEvNT_6ParamsE,@function
        .size           _ZN7cutlass13device_kernelINS_4gemm6kernel13GemmUniversalIN4cute5tupleIJiiiiEEENS1_10collective13CollectiveMmaINS1_35MainloopSm100TmaUmmaWarpSpecializedILi4ELi2ELi4ENS5_IJNS4_1CILi1EEESB_SB_EEEEENS5_IJNSA_ILi128EEESE_NSA_ILi64EEEEEENS_6half_tENS5_IJlSB_lEEESH_SI_NS4_8TiledMMAINS4_8MMA_AtomIJNS4_20SM100_MMA_F16BF16_SSISH_SH_fLi128ELi128ELNS4_4UMMA5MajorE0ELSN_0ELNSM_7ScaleInE0ELSO_0EEEEEENS4_6LayoutISC_NS5_IJNSA_ILi0EEESS_SS_EEEEENS5_IJNS4_10UnderscoreESV_SV_EEEEENS4_13SM90_TMA_LOADENS4_14ComposedLayoutINS4_7SwizzleILi3ELi4ELi3EEENS4_18smem_ptr_flag_bitsILi16EEENSR_INS5_IJNSA_ILi8EEESF_EEENS5_IJSF_SB_EEEEEEEvNS4_8identityESY_S18_vS19_EENS_8epilogue10collective18CollectiveEpilogueINS1B_23Sm100TmaWarpSpecializedILi4ELi2ELi32ELb1ELb0EEEJSG_NS5_IJNSR_ISE_SB_EENSR_INSA_ILi32EEESB_EEEEESH_SI_SH_SI_NS1B_6fusion15FusionCallbacksIS1F_NS1K_17LinearCombinationISH_fSH_fLNS_15FloatRoundStyleE2EEESG_S1J_JEEENS4_5SM1004TMEM4LOAD26SM100_TMEM_LOAD_32dp32b32xESY_NSZ_INS10_ILi2ELi4ELi3EEES13_NSR_INS5_IJS14_S1H_EEENS5_IJS1H_SB_EEEEEEENS4_39AutoVectorizingCopyWithAssumedAlignmentILi128EEENS4_14SM90_TMA_STOREES1Y_S20_S20_EEEvvEEEEvNT_6ParamsE,(.L_x_176 - _ZN7cutlass13device_kernelINS_4gemm6kernel13GemmUniversalIN4cute5tupleIJiiiiEEENS1_10collective13CollectiveMmaINS1_35MainloopSm100TmaUmmaWarpSpecializedILi4ELi2ELi4ENS5_IJNS4_1CILi1EEESB_SB_EEEEENS5_IJNSA_ILi128EEESE_NSA_ILi64EEEEEENS_6half_tENS5_IJlSB_lEEESH_SI_NS4_8TiledMMAINS4_8MMA_AtomIJNS4_20SM100_MMA_F16BF16_SSISH_SH_fLi128ELi128ELNS4_4UMMA5MajorE0ELSN_0ELNSM_7ScaleInE0ELSO_0EEEEEENS4_6LayoutISC_NS5_IJNSA_ILi0EEESS_SS_EEEEENS5_IJNS4_10UnderscoreESV_SV_EEEEENS4_13SM90_TMA_LOADENS4_14ComposedLayoutINS4_7SwizzleILi3ELi4ELi3EEENS4_18smem_ptr_flag_bitsILi16EEENSR_INS5_IJNSA_ILi8EEESF_EEENS5_IJSF_SB_EEEEEEEvNS4_8identityESY_S18_vS19_EENS_8epilogue10collective18CollectiveEpilogueINS1B_23Sm100TmaWarpSpecializedILi4ELi2ELi32ELb1ELb0EEEJSG_NS5_IJNSR_ISE_SB_EENSR_INSA_ILi32EEESB_EEEEESH_SI_SH_SI_NS1B_6fusion15FusionCallbacksIS1F_NS1K_17LinearCombinationISH_fSH_fLNS_15FloatRoundStyleE2EEESG_S1J_JEEENS4_5SM1004TMEM4LOAD26SM100_TMEM_LOAD_32dp32b32xESY_NSZ_INS10_ILi2ELi4ELi3EEES13_NSR_INS5_IJS14_S1H_EEENS5_IJS1H_SB_EEEEEEENS4_39AutoVectorizingCopyWithAssumedAlignmentILi128EEENS4_14SM90_TMA_STOREES1Y_S20_S20_EEEvvEEEEvNT_6ParamsE)
        .other          _ZN7cutlass13device_kernelINS_4gemm6kernel13GemmUniversalIN4cute5tupleIJiiiiEEENS1_10collective13CollectiveMmaINS1_35MainloopSm100TmaUmmaWarpSpecializedILi4ELi2ELi4ENS5_IJNS4_1CILi1EEESB_SB_EEEEENS5_IJNSA_ILi128EEESE_NSA_ILi64EEEEEENS_6half_tENS5_IJlSB_lEEESH_SI_NS4_8TiledMMAINS4_8MMA_AtomIJNS4_20SM100_MMA_F16BF16_SSISH_SH_fLi128ELi128ELNS4_4UMMA5MajorE0ELSN_0ELNSM_7ScaleInE0ELSO_0EEEEEENS4_6LayoutISC_NS5_IJNSA_ILi0EEESS_SS_EEEEENS5_IJNS4_10UnderscoreESV_SV_EEEEENS4_13SM90_TMA_LOADENS4_14ComposedLayoutINS4_7SwizzleILi3ELi4ELi3EEENS4_18smem_ptr_flag_bitsILi16EEENSR_INS5_IJNSA_ILi8EEESF_EEENS5_IJSF_SB_EEEEEEEvNS4_8identityESY_S18_vS19_EENS_8epilogue10collective18CollectiveEpilogueINS1B_23Sm100TmaWarpSpecializedILi4ELi2ELi32ELb1ELb0EEEJSG_NS5_IJNSR_ISE_SB_EENSR_INSA_ILi32EEESB_EEEEESH_SI_SH_SI_NS1B_6fusion15FusionCallbacksIS1F_NS1K_17LinearCombinationISH_fSH_fLNS_15FloatRoundStyleE2EEESG_S1J_JEEENS4_5SM1004TMEM4LOAD26SM100_TMEM_LOAD_32dp32b32xESY_NSZ_INS10_ILi2ELi4ELi3EEES13_NSR_INS5_IJS14_S1H_EEENS5_IJS1H_SB_EEEEEEENS4_39AutoVectorizingCopyWithAssumedAlignmentILi128EEENS4_14SM90_TMA_STOREES1Y_S20_S20_EEEvvEEEEvNT_6ParamsE,@"STO_CUDA_ENTRY STV_DEFAULT"
_ZN7cutlass13device_kernelINS_4gemm6kernel13GemmUniversalIN4cute5tupleIJiiiiEEENS1_10collective13CollectiveMmaINS1_35MainloopSm100TmaUmmaWarpSpecializedILi4ELi2ELi4ENS5_IJNS4_1CILi1EEESB_SB_EEEEENS5_IJNSA_ILi128EEESE_NSA_ILi64EEEEEENS_6half_tENS5_IJlSB_lEEESH_SI_NS4_8TiledMMAINS4_8MMA_AtomIJNS4_20SM100_MMA_F16BF16_SSISH_SH_fLi128ELi128ELNS4_4UMMA5MajorE0ELSN_0ELNSM_7ScaleInE0ELSO_0EEEEEENS4_6LayoutISC_NS5_IJNSA_ILi0EEESS_SS_EEEEENS5_IJNS4_10UnderscoreESV_SV_EEEEENS4_13SM90_TMA_LOADENS4_14ComposedLayoutINS4_7SwizzleILi3ELi4ELi3EEENS4_18smem_ptr_flag_bitsILi16EEENSR_INS5_IJNSA_ILi8EEESF_EEENS5_IJSF_SB_EEEEEEEvNS4_8identityESY_S18_vS19_EENS_8epilogue10collective18CollectiveEpilogueINS1B_23Sm100TmaWarpSpecializedILi4ELi2ELi32ELb1ELb0EEEJSG_NS5_IJNSR_ISE_SB_EENSR_INSA_ILi32EEESB_EEEEESH_SI_SH_SI_NS1B_6fusion15FusionCallbacksIS1F_NS1K_17LinearCombinationISH_fSH_fLNS_15FloatRoundStyleE2EEESG_S1J_JEEENS4_5SM1004TMEM4LOAD26SM100_TMEM_LOAD_32dp32b32xESY_NSZ_INS10_ILi2ELi4ELi3EEES13_NSR_INS5_IJS14_S1H_EEENS5_IJS1H_SB_EEEEEEENS4_39AutoVectorizingCopyWithAssumedAlignmentILi128EEENS4_14SM90_TMA_STOREES1Y_S20_S20_EEEvvEEEEvNT_6ParamsE:
[----:B------:R-:W1:Y:S01]  /*0000*/  LDC R1, c[0x0][0x37c] ;  /* 0x0000df00ff017b82 */ /* 0x000e620000000800 */
[----:B------:R-:W2:Y:S01]  /*0010*/  S2R R101, SR_TID.X ;  /* 0x0000000000657919 */ /* 0x000ea20000002100 */
[----:B------:R-:W3:Y:S01]  /*0020*/  LDCU.64 UR4, c[0x0][0x890] ;  /* 0x00011200ff0477ac */ /* 0x000ee20008000a00 */
[----:B------:R-:W-:Y:S02]  /*0030*/  PRMT R88, RZ, 0x7610, R88 ;  /* 0x00007610ff587816 */ /* 0x000fe40000000058 */
[----:B------:R-:W-:Y:S01]  /*0040*/  ELECT P5, URZ, PT ;  /* 0x0000000000ff782f */ /* 0x000fe200038a0000 */
[----:B------:R-:W4:Y:S01]  /*0050*/  LDCU.64 UR46, c[0x0][0x358] ;  /* 0x00006b00ff2e77ac */ /* 0x000f220008000a00 */
[----:B---3--:R-:W-:-:S04]  /*0060*/  UISETP.NE.U32.AND UP0, UPT, UR4, URZ, UPT ;  /* 0x000000ff0400728c */ /* 0x008fc8000bf05070 */
[----:B------:R-:W-:Y:S01]  /*0070*/  UISETP.NE.AND.EX UP0, UPT, UR5, URZ, UPT, UP0 ;  /* 0x000000ff0500728c */ /* 0x000fe2000bf05300 */
[----:B--2---:R-:W-:-:S05]  /*0080*/  SHF.R.U32.HI R92, RZ, 0x5, R101 ;  /* 0x00000005ff5c7819 */ /* 0x004fca0000011665 */
[----:B------:R-:W2:Y:S02]  /*0090*/  SHFL.IDX PT, R0, R92, RZ, 0x1f ;  /* 0x00001fff5c007589 */ /* 0x000ea400000e0000 */
[----:B--2---:R-:W-:Y:S01]  /*00a0*/  R2UR UR8, R0 ;  /* 0x00000000000872ca */ /* 0x004fe200000e0000 */
[----:B-1--4-:R-:W-:-:S14]  /*00b0*/  BRA.U UP0, `(.L_x_0) ;  /* 0x00000001002c7547 */ /* 0x012fdc000b800000 */
[----:B------:R-:W1:Y:S02]  /*00c0*/  LDCU.64 UR6, c[0x0][0x888] ;  /* 0x00011100ff0677ac */ /* 0x000e640008000a00 */
[----:B-1----:R-:W-:-:S04]  /*00d0*/  UISETP.NE.U32.AND UP0, UPT, UR6, URZ, UPT ;  /* 0x000000ff0600728c */ /* 0x002fc8000bf05070 */
[----:B------:R-:W-:-:S09]  /*00e0*/  UISETP.NE.AND.EX UP0, UPT, UR7, URZ, UPT, UP0 ;  /* 0x000000ff0700728c */ /* 0x000fd2000bf05300 */
[----:B------:R-:W-:Y:S05]  /*00f0*/  BRA.U !UP0, `(.L_x_1) ;  /* 0x0000000108107547 */ /* 0x000fea000b800000 */
[----:B------:R-:W1:Y:S02]  /*0100*/  LDC.64 R2, c[0x0][0x888] ;  /* 0x00022200ff027b82 */ /* 0x000e640000000a00 */
[----:B-1----:R1:W5:Y:S01]  /*0110*/  LDG.E R49, desc[UR46][R2.64] ;  /* 0x0000002e02317981 */ /* 0x002362000c1e1900 */
[----:B------:R-:W-:Y:S01]  /*0120*/  HFMA2 R88, -RZ, RZ, 0, 5.9604644775390625e-08 ;  /* 0x00000001ff587431 */ /* 0x000fe200000001ff */
[----:B------:R-:W-:Y:S05]  /*0130*/  BRA `(.L_x_0) ;  /* 0x00000000000c7947 */ /* 0x000fea0003800000 */
.L_x_1:
[----:B------:R-:W1:Y:S01]  /*0140*/  LDCU UR6, c[0x0][0x880] ;  /* 0x00011000ff0677ac */ /* 0x000e620008000800 */
[----:B------:R-:W-:Y:S01]  /*0150*/  HFMA2 R88, -RZ, RZ, 0, 5.9604644775390625e-08 ;  /* 0x00000001ff587431 */ /* 0x000fe200000001ff */
[----:B-1----:R-:W-:-:S07]  /*0160*/  MOV R49, UR6 ;  /* 0x0000000600317c02 */ /* 0x002fce0008000f00 */
.L_x_0:
[----:B------:R-:W2:Y:S02]  /*0170*/  LDCU.64 UR6, c[0x0][0x8b0] ;  /* 0x00011600ff0677ac */ /* 0x000ea40008000a00 */
[----:B--2---:R-:W-:-:S04]  /*0180*/  UISETP.NE.U32.AND UP0, UPT, UR6, URZ, UPT ;  /* 0x000000ff0600728c */ /* 0x004fc8000bf05070 */
[----:B------:R-:W-:-:S09]  /*0190*/  UISETP.NE.AND.EX UP0, UPT, UR7, URZ, UPT, UP0 ;  /* 0x000000ff0700728c */ /* 0x000fd2000bf05300 */
[----:B------:R-:W-:Y:S05]  /*01a0*/  BRA.U UP0, `(.L_x_2) ;  /* 0x0000000100247547 */ /* 0x000fea000b800000 */
[----:B------:R-:W2:Y:S02]  /*01b0*/  LDCU.64 UR6, c[0x0][0x8a8] ;  /* 0x00011500ff0677ac */ /* 0x000ea40008000a00 */
[----:B--2---:R-:W-:-:S04]  /*01c0*/  UISETP.NE.U32.AND UP0, UPT, UR6, URZ, UPT ;  /* 0x000000ff0600728c */ /* 0x004fc8000bf05070 */
[----:B------:R-:W-:-:S09]  /*01d0*/  UISETP.NE.AND.EX UP0, UPT, UR7, URZ, UPT, UP0 ;  /* 0x000000ff0700728c */ /* 0x000fd2000bf05300 */
[----:B------:R-:W-:Y:S05]  /*01e0*/  BRA.U !UP0, `(.L_x_3) ;  /* 0x00000001080c7547 */ /* 0x000fea000b800000 */
[----:B-1----:R-:W1:Y:S02]  /*01f0*/  LDC.64 R2, c[0x0][0x8a8] ;  /* 0x00022a00ff027b82 */ /* 0x002e640000000a00 */
[----:B-1----:R2:W5:Y:S01]  /*0200*/  LDG.E R47, desc[UR46][R2.64] ;  /* 0x0000002e022f7981 */ /* 0x002562000c1e1900 */
[----:B------:R-:W-:Y:S05]  /*0210*/  BRA `(.L_x_2) ;  /* 0x0000000000087947 */ /* 0x000fea0003800000 */
.L_x_3:
[----:B------:R-:W2:Y:S02]  /*0220*/  LDCU UR6, c[0x0][0x8a0] ;  /* 0x00011400ff0677ac */ /* 0x000ea40008000800 */
[----:B--2---:R-:W-:Y:S02]  /*0230*/  MOV R47, UR6 ;  /* 0x00000006002f7c02 */ /* 0x004fe40008000f00 */
.L_x_2:
[----:B------:R-:W-:Y:S01]  /*0240*/  IMAD.U32 R0, RZ, RZ, UR8 ;  /* 0x00000008ff007e24 */ /* 0x000fe2000f8e00ff */
[----:B------:R-:W-:Y:S04]  /*0250*/  BSSY.RECONVERGENT B0, `(.L_x_4) ;  /* 0x000000c000007945 */ /* 0x000fe80003800200 */
[C---:B------:R-:W-:Y:S02]  /*0260*/  ISETP.NE.OR P1, PT, R0.reuse, 0x1, !P5 ;  /* 0x000000010000780c */ /* 0x040fe40006f25670 */
[----:B------:R-:W-:-:S11]  /*0270*/  ISETP.NE.OR P0, PT, R0, 0x3, !P5 ;  /* 0x000000030000780c */ /* 0x000fd60006f05670 */
[----:B------:R-:W-:Y:S05]  /*0280*/  @P1 BRA `(.L_x_5) ;  /* 0x0000000000201947 */ /* 0x000fea0003800000 */
[----:B------:R-:W3:Y:S02]  /*0290*/  LDCU.64 UR6, c[0x0][0x348] ;  /* 0x00006900ff0677ac */ /* 0x000ee40008000a00 */
[----:B---3--:R-:W-:Y:S02]  /*02a0*/  UIADD3 UR10, UP1, UPT, UR6, 0x80, URZ ;  /* 0x00000080060a7890 */ /* 0x008fe4000ff3e0ff */
[----:B------:R-:W-:Y:S02]  /*02b0*/  UIADD3 UR6, UP0, UPT, UR6, 0x180, URZ ;  /* 0x0000018006067890 */ /* 0x000fe4000ff1e0ff */
[----:B------:R-:W-:Y:S02]  /*02c0*/  UIADD3.X UR11, UPT, UPT, URZ, UR7, URZ, UP1, !UPT ;  /* 0x00000007ff0b7290 */ /* 0x000fe40008ffe4ff */
[----:B------:R-:W-:-:S07]  /*02d0*/  UIADD3.X UR7, UPT, UPT, URZ, UR7, URZ, UP0, !UPT ;  /* 0x00000007ff077290 */ /* 0x000fce00087fe4ff */
[----:B------:R3:W-:Y:S02]  /*02e0*/  UTMACCTL.PF [UR10] ;  /* 0x000000000a0079b9 */ /* 0x0007e40008040000 */
[----:B------:R3:W-:Y:S02]  /*02f0*/  UTMACCTL.PF [UR6] ;  /* 0x00000000060079b9 */ /* 0x0007e40008040000 */
[----:B---3--:R-:W-:Y:S01]  /*0300*/  NOP ;  /* 0x0000000000007918 */ /* 0x008fe20000000000 */
.L_x_5:
[----:B------:R-:W-:Y:S05]  /*0310*/  BSYNC.RECONVERGENT B0 ;  /* 0x0000000000007941 */ /* 0x000fea0003800200 */
.L_x_4:
[----:B------:R-:W-:Y:S04]  /*0320*/  BSSY.RECONVERGENT B0, `(.L_x_6) ;  /* 0x000000a000007945 */ /* 0x000fe80003800200 */
        /* <DEDUP_REMOVED lines=9> */
.L_x_7:
[----:B------:R-:W-:Y:S05]  /*03c0*/  BSYNC.RECONVERGENT B0 ;  /* 0x0000000000007941 */ /* 0x000fea0003800200 */
.L_x_6:
[----:B------:R-:W3:Y:S01]  /*03d0*/  LDCU.64 UR6, c[0x0][0x888] ;  /* 0x00011100ff0677ac */ /* 0x000ee20008000a00 */
[----:B------:R-:W-:Y:S02]  /*03e0*/  UISETP.EQ.U32.AND UP1, UPT, UR4, URZ, UPT ;  /* 0x000000ff0400728c */ /* 0x000fe4000bf22070 */
[----:B------:R-:W-:Y:S02]  /*03f0*/  UPLOP3.LUT UP2, UPT, UPT, UPT, UPT, 0x80, 0x8 ;  /* 0x000000000008789c */ /* 0x000fe40003f4f070 */
[----:B---3--:R-:W-:-:S04]  /*0400*/  UISETP.NE.U32.AND UP0, UPT, UR6, URZ, UPT ;  /* 0x000000ff0600728c */ /* 0x008fc8000bf05070 */
[----:B------:R-:W-:-:S04]  /*0410*/  UISETP.NE.AND.EX UP0, UPT, UR7, URZ, UPT, UP0 ;  /* 0x000000ff0700728c */ /* 0x000fc8000bf05300 */
[----:B------:R-:W-:-:S04]  /*0420*/  UISETP.EQ.OR.EX UP3, UPT, UR5, URZ, !UP0, UP1 ;  /* 0x000000ff0500728c */ /* 0x000fc8000c762710 */
[----:B------:R-:W-:-:S05]  /*0430*/  UP2UR UR50, UPR, URZ, 0x8 ;  /* 0x00000008ff327883 */ /* 0x000fca0008000000 */
[----:B------:R-:W-:Y:S07]  /*0440*/  BRA.U !UP3, `(.L_x_8) ;  /* 0x000000010b207547 */ /* 0x000fee000b800000 */
[----:B------:R-:W-:Y:S01]  /*0450*/  UISETP.NE.U32.AND UP2, UPT, UR4, URZ, UPT ;  /* 0x000000ff0400728c */ /* 0x000fe2000bf45070 */
[----:B-----5:R-:W-:Y:S01]  /*0460*/  FSETP.NEU.AND P0, PT, R49, RZ, PT ;  /* 0x000000ff3100720b */ /* 0x020fe20003f0d000 */
[----:B------:R-:W-:Y:S02]  /*0470*/  USEL UR4, URZ, 0xffffffff, UP0 ;  /* 0xffffffffff047887 */ /* 0x000fe40008000000 */
[----:B------:R-:W-:-:S10]  /*0480*/  UISETP.NE.AND.EX UP2, UPT, UR5, URZ, UPT, UP2 ;  /* 0x000000ff0500728c */ /* 0x000fd4000bf45320 */
[----:B------:R-:W-:Y:S01]  /*0490*/  VOTEU.ANY UP1, P0 ;  /* 0x0000000000ff7886 */ /* 0x000fe20000020100 */
[----:B------:R-:W-:-:S04]  /*04a0*/  @!UP2 USEL UR4, URZ, 0xffffffff, UP1 ;  /* 0xffffffffff04a887 */ /* 0x000fc80008800000 */
[----:B------:R-:W-:-:S04]  /*04b0*/  ULOP3.LUT UR4, UR4, 0x1, URZ, 0xc0, !UPT ;  /* 0x0000000104047892 */ /* 0x000fc8000f8ec0ff */
[----:B------:R-:W-:-:S11]  /*04c0*/  UISETP.NE.U32.AND UP2, UPT, UR4, 0x1, UPT ;  /* 0x000000010400788c */ /* 0x000fd6000bf45070 */
.L_x_8:
[----:B-12---:R-:W1:Y:S01]  /*04d0*/  SHFL.IDX PT, R2, R92, RZ, 0x1f ;  /* 0x00001fff5c027589 */ /* 0x006e6200000e0000 */
[----:B------:R-:W-:-:S04]  /*04e0*/  UISETP.NE.AND UP1, UPT, UR8, 0x2, UPT ;  /* 0x000000020800788c */ /* 0x000fc8000bf25270 */
[----:B------:R-:W-:Y:S01]  /*04f0*/  USEL UR6, URZ, 0x1, UP1 ;  /* 0x00000001ff067887 */ /* 0x000fe20008800000 */
[----:B-1----:R-:W-:-:S13]  /*0500*/  ISETP.NE.AND P0, PT, R2, RZ, PT ;  /* 0x000000ff0200720c */ /* 0x002fda0003f05270 */
[----:B------:R-:W-:Y:S05]  /*0510*/  @P0 BRA `(.L_x_9) ;  /* 0x0000000000480947 */ /* 0x000fea0003800000 */
[----:B------:R-:W1:Y:S01]  /*0520*/  S2UR UR5, SR_CgaCtaId ;  /* 0x00000000000579c3 */ /* 0x000e620000008800 */
[----:B------:R-:W-:Y:S01]  /*0530*/  UMOV UR7, 0x400 ;  /* 0x0000040000077882 */ /* 0x000fe20000000000 */
[----:B------:R-:W-:Y:S01]  /*0540*/  UMOV UR4, 0x1 ;  /* 0x0000000100047882 */ /* 0x000fe20000000000 */
[----:B------:R-:W-:Y:S01]  /*0550*/  ELECT P0, URZ, PT ;  /* 0x0000000000ff782f */ /* 0x000fe20003800000 */
[----:B------:R-:W-:-:S04]  /*0560*/  UIADD3 UR10, UPT, UPT, -UR4, 0x100000, URZ ;  /* 0x00100000040a7890 */ /* 0x000fc8000fffe1ff */
[----:B------:R-:W-:Y:S02]  /*0570*/  USHF.L.U32 UR11, UR10, 0xb, URZ ;  /* 0x0000000b0a0b7899 */ /* 0x000fe400080006ff */
[----:B------:R-:W-:Y:S02]  /*0580*/  USHF.L.U32 UR10, UR10, 0x1, URZ ;  /* 0x000000010a0a7899 */ /* 0x000fe400080006ff */
[----:B-1----:R-:W-:Y:S01]  /*0590*/  ULEA UR5, UR5, UR7, 0x18 ;  /* 0x0000000705057291 */ /* 0x002fe2000f8ec0ff */
[----:B------:R-:W1:Y:S11]  /*05a0*/  FENCE.VIEW.ASYNC.S ;  /* 0x00000000000073c6 */ /* 0x000e760000000000 */
[----:B-1----:R1:W2:Y:S01]  /*05b0*/  SYNCS.EXCH.64 URZ, [UR5], UR10 ;  /* 0x0000000a05ff75b2 */ /* 0x0022a20008000100 */
[----:B------:R1:W3:Y:S01]  /*05c0*/  SYNCS.EXCH.64 URZ, [UR5+0x20], UR10 ;  /* 0x0000200a05ff75b2 */ /* 0x0002e20008000100 */
[----:B------:R1:W4:Y:S01]  /*05d0*/  SYNCS.EXCH.64 URZ, [UR5+0x8], UR10 ;  /* 0x0000080a05ff75b2 */ /* 0x0003220008000100 */
[----:B------:R1:W1:Y:S01]  /*05e0*/  SYNCS.EXCH.64 URZ, [UR5+0x28], UR10 ;  /* 0x0000280a05ff75b2 */ /* 0x0002620008000100 */
[----:B------:R1:W1:Y:S01]  /*05f0*/  SYNCS.EXCH.64 URZ, [UR5+0x10], UR10 ;  /* 0x0000100a05ff75b2 */ /* 0x0002620008000100 */
[----:B------:R1:W1:Y:S01]  /*0600*/  SYNCS.EXCH.64 URZ, [UR5+0x30], UR10 ;  /* 0x0000300a05ff75b2 */ /* 0x0002620008000100 */
[----:B------:R1:W1:Y:S01]  /*0610*/  SYNCS.EXCH.64 URZ, [UR5+0x18], UR10 ;  /* 0x0000180a05ff75b2 */ /* 0x0002620008000100 */
[----:B------:R1:W1:Y:S01]  /*0620*/  SYNCS.EXCH.64 URZ, [UR5+0x38], UR10 ;  /* 0x0000380a05ff75b2 */ /* 0x0002620008000100 */
[----:B------:R-:W-:Y:S01]  /*0630*/  NOP ;  /* 0x0000000000007918 */ /* 0x000fe20000000000 */
.L_x_9:
[----:B------:R-:W2:Y:S01]  /*0640*/  SHFL.IDX PT, R2, R92, RZ, 0x1f ;  /* 0x00001fff5c027589 */ /* 0x000ea200000e0000 */
[----:B------:R-:W-:Y:S01]  /*0650*/  NOP ;  /* 0x0000000000007918 */ /* 0x000fe20000000000 */
[----:B--2---:R-:W-:-:S13]  /*0660*/  ISETP.NE.AND P0, PT, R2, 0x1, PT ;  /* 0x000000010200780c */ /* 0x004fda0003f05270 */
[----:B------:R-:W-:Y:S05]  /*0670*/  @P0 BRA `(.L_x_10) ;  /* 0x0000000000580947 */ /* 0x000fea0003800000 */
[----:B------:R-:W2:Y:S01]  /*0680*/  S2UR UR7, SR_CgaCtaId ;  /* 0x00000000000779c3 */ /* 0x000ea20000008800 */
[----:B------:R-:W-:Y:S01]  /*0690*/  UMOV UR9, 0x400 ;  /* 0x0000040000097882 */ /* 0x000fe20000000000 */
[----:B-1----:R-:W-:Y:S01]  /*06a0*/  UMOV UR5, 0x20 ;  /* 0x0000002000057882 */ /* 0x002fe20000000000 */
[----:B------:R-:W-:Y:S01]  /*06b0*/  UMOV UR4, 0x80 ;  /* 0x0000008000047882 */ /* 0x000fe20000000000 */
[----:B------:R-:W-:-:S04]  /*06c0*/  UIADD3 UR10, UPT, UPT, -UR5, 0x100000, URZ ;  /* 0x00100000050a7890 */ /* 0x000fc8000fffe1ff */
[----:B------:R-:W-:Y:S02]  /*06d0*/  USHF.L.U32 UR11, UR10, 0xb, URZ ;  /* 0x0000000b0a0b7899 */ /* 0x000fe400080006ff */
[----:B------:R-:W-:Y:S02]  /*06e0*/  USHF.L.U32 UR10, UR10, 0x1, URZ ;  /* 0x000000010a0a7899 */ /* 0x000fe400080006ff */
[----:B------:R-:W-:-:S04]  /*06f0*/  UIADD3 UR4, UPT, UPT, -UR4, 0x100000, URZ ;  /* 0x0010000004047890 */ /* 0x000fc8000fffe1ff */
[----:B------:R-:W-:Y:S02]  /*0700*/  USHF.L.U32 UR5, UR4, 0xb, URZ ;  /* 0x0000000b04057899 */ /* 0x000fe400080006ff */
[----:B------:R-:W-:Y:S01]  /*0710*/  USHF.L.U32 UR4, UR4, 0x1, URZ ;  /* 0x0000000104047899 */ /* 0x000fe200080006ff */
[----:B------:R-:W-:Y:S01]  /*0720*/  ELECT P0, URZ, PT ;  /* 0x0000000000ff782f */ /* 0x000fe20003800000 */
[----:B--2---:R-:W-:Y:S01]  /*0730*/  ULEA UR7, UR7, UR9, 0x18 ;  /* 0x0000000907077291 */ /* 0x004fe2000f8ec0ff */
[----:B------:R-:W1:Y:S11]  /*0740*/  FENCE.VIEW.ASYNC.S ;  /* 0x00000000000073c6 */ /* 0x000e760000000000 */
[----:B-1----:R2:W1:Y:S01]  /*0750*/  SYNCS.EXCH.64 URZ, [UR7+0x40], UR10 ;  /* 0x0000400a07ff75b2 */ /* 0x0024620008000100 */
[----:B------:R2:W1:Y:S01]  /*0760*/  SYNCS.EXCH.64 URZ, [UR7+0x60], UR4 ;  /* 0x0000600407ff75b2 */ /* 0x0004620008000100 */
[----:B------:R2:W1:Y:S01]  /*0770*/  SYNCS.EXCH.64 URZ, [UR7+0x48], UR10 ;  /* 0x0000480a07ff75b2 */ /* 0x0004620008000100 */
[----:B------:R2:W1:Y:S01]  /*0780*/  SYNCS.EXCH.64 URZ, [UR7+0x68], UR4 ;  /* 0x0000680407ff75b2 */ /* 0x0004620008000100 */
[----:B------:R2:W1:Y:S01]  /*0790*/  SYNCS.EXCH.64 URZ, [UR7+0x50], UR10 ;  /* 0x0000500a07ff75b2 */ /* 0x0004620008000100 */
[----:B------:R2:W1:Y:S01]  /*07a0*/  SYNCS.EXCH.64 URZ, [UR7+0x70], UR4 ;  /* 0x0000700407ff75b2 */ /* 0x0004620008000100 */
[----:B------:R2:W1:Y:S01]  /*07b0*/  SYNCS.EXCH.64 URZ, [UR7+0x58], UR10 ;  /* 0x0000580a07ff75b2 */ /* 0x0004620008000100 */
[----:B------:R2:W1:Y:S02]  /*07c0*/  SYNCS.EXCH.64 URZ, [UR7+0x78], UR4 ;  /* 0x0000780407ff75b2 */ /* 0x0004640008000100 */
[----:B--2---:R-:W-:Y:S01]  /*07d0*/  NOP ;  /* 0x0000000000007918 */ /* 0x004fe20000000000 */
.L_x_10:
[----:B------:R-:W2:Y:S01]  /*07e0*/  SHFL.IDX PT, R2, R92, RZ, 0x1f ;  /* 0x00001fff5c027589 */ /* 0x000ea200000e0000 */
[----:B------:R-:W-:Y:S01]  /*07f0*/  NOP ;  /* 0x0000000000007918 */ /* 0x000fe20000000000 */
[----:B--2---:R-:W-:-:S13]  /*0800*/  ISETP.NE.AND P0, PT, R2, 0x3, PT ;  /* 0x000000030200780c */ /* 0x004fda0003f05270 */
[----:B------:R-:W-:Y:S05]  /*0810*/  @P0 BRA `(.L_x_11) ;  /* 0x0000000000300947 */ /* 0x000fea0003800000 */
[----:B-1----:R-:W1:Y:S01]  /*0820*/  S2UR UR5, SR_CgaCtaId ;  /* 0x00000000000579c3 */ /* 0x002e620000008800 */
        /* <DEDUP_REMOVED lines=8> */
[----:B-1----:R2:W1:Y:S01]  /*08b0*/  SYNCS.EXCH.64 URZ, [UR5+0x80], UR10 ;  /* 0x0000800a05ff75b2 */ /* 0x0024620008000100 */
[----:B------:R2:W1:Y:S02]  /*08c0*/  SYNCS.EXCH.64 URZ, [UR5+0x88], UR10 ;  /* 0x0000880a05ff75b2 */ /* 0x0004640008000100 */
[----:B--2---:R-:W-:Y:S01]  /*08d0*/  NOP ;  /* 0x0000000000007918 */ /* 0x004fe20000000000 */
.L_x_11:
[----:B------:R-:W2:Y:S01]  /*08e0*/  SHFL.IDX PT, R2, R92, RZ, 0x1f ;  /* 0x00001fff5c027589 */ /* 0x000ea200000e0000 */
[----:B------:R-:W-:Y:S01]  /*08f0*/  NOP ;  /* 0x0000000000007918 */ /* 0x000fe20000000000 */
[----:B--2---:R-:W-:-:S13]  /*0900*/  ISETP.NE.AND P0, PT, R2, 0x4, PT ;  /* 0x000000040200780c */ /* 0x004fda0003f05270 */
[----:B------:R-:W-:Y:S05]  /*0910*/  @P0 BRA `(.L_x_12) ;  /* 0x00000000004c0947 */ /* 0x000fea0003800000 */
[----:B-1----:R-:W1:Y:S01]  /*0920*/  S2UR UR5, SR_CgaCtaId ;  /* 0x00000000000579c3 */ /* 0x002e620000008800 */
[----:B------:R-:W-:Y:S01]  /*0930*/  UMOV UR9, 0x100 ;  /* 0x0000010000097882 */ /* 0x000fe20000000000 */
[----:B------:R-:W-:Y:S01]  /*0940*/  UMOV UR7, 0x400 ;  /* 0x0000040000077882 */ /* 0x000fe20000000000 */
[----:B------:R-:W-:Y:S01]  /*0950*/  USEL UR9, UR9, 0xe0, UP2 ;  /* 0x000000e009097887 */ /* 0x000fe20009000000 */
[----:B------:R-:W-:Y:S01]  /*0960*/  UMOV UR4, 0x1 ;  /* 0x0000000100047882 */ /* 0x000fe20000000000 */
[----:B------:R-:W-:Y:S01]  /*0970*/  ELECT P0, URZ, PT ;  /* 0x0000000000ff782f */ /* 0x000fe20003800000 */
[----:B------:R-:W-:-:S04]  /*0980*/  UIADD3 UR10, UPT, UPT, -UR4, 0x100000, URZ ;  /* 0x00100000040a7890 */ /* 0x000fc8000fffe1ff */
[----:B------:R-:W-:Y:S02]  /*0990*/  USHF.L.U32 UR11, UR10, 0xb, URZ ;  /* 0x0000000b0a0b7899 */ /* 0x000fe400080006ff */
[----:B------:R-:W-:Y:S02]  /*09a0*/  USHF.L.U32 UR10, UR10, 0x1, URZ ;  /* 0x000000010a0a7899 */ /* 0x000fe400080006ff */
[----:B------:R-:W-:-:S04]  /*09b0*/  UIADD3 UR12, UPT, UPT, -UR9, 0x100000, URZ ;  /* 0x00100000090c7890 */ /* 0x000fc8000fffe1ff */
[----:B------:R-:W-:Y:S02]  /*09c0*/  USHF.L.U32 UR13, UR12, 0xb, URZ ;  /* 0x0000000b0c0d7899 */ /* 0x000fe400080006ff */
[----:B------:R-:W-:Y:S02]  /*09d0*/  USHF.L.U32 UR12, UR12, 0x1, URZ ;  /* 0x000000010c0c7899 */ /* 0x000fe400080006ff */
[----:B-1----:R-:W-:Y:S01]  /*09e0*/  ULEA UR5, UR5, UR7, 0x18 ;  /* 0x0000000705057291 */ /* 0x002fe2000f8ec0ff */
[----:B------:R-:W1:Y:S11]  /*09f0*/  FENCE.VIEW.ASYNC.S ;  /* 0x00000000000073c6 */ /* 0x000e760000000000 */
[----:B-1----:R2:W1:Y:S01]  /*0a00*/  SYNCS.EXCH.64 URZ, [UR5+0x90], UR10 ;  /* 0x0000900a05ff75b2 */ /* 0x0024620008000100 */
[----:B------:R2:W1:Y:S01]  /*0a10*/  SYNCS.EXCH.64 URZ, [UR5+0xa0], UR12 ;  /* 0x0000a00c05ff75b2 */ /* 0x0004620008000100 */
[----:B------:R2:W1:Y:S01]  /*0a20*/  SYNCS.EXCH.64 URZ, [UR5+0x98], UR10 ;  /* 0x0000980a05ff75b2 */ /* 0x0004620008000100 */
[----:B------:R2:W1:Y:S02]  /*0a30*/  SYNCS.EXCH.64 URZ, [UR5+0xa8], UR12 ;  /* 0x0000a80c05ff75b2 */ /* 0x0004640008000100 */
[----:B--2---:R-:W-:Y:S01]  /*0a40*/  NOP ;  /* 0x0000000000007918 */ /* 0x004fe20000000000 */
.L_x_12:
        /* <DEDUP_REMOVED lines=26> */
.L_x_13:
        /* <DEDUP_REMOVED lines=18> */
.L_x_14:
[----:B-1----:R-:W1:Y:S01]  /*0d10*/  S2UR UR5, SR_CTAID.X ;  /* 0x00000000000579c3 */ /* 0x002e620000002500 */
[----:B------:R-:W-:-:S05]  /*0d20*/  CS2R.32 R87, SR_CgaSize ;  /* 0x0000000000577805 */ /* 0x000fca0000008a00 */
[----:B------:R-:W-:-:S05]  /*0d30*/  IMAD R87, R87, -0xa0, RZ ;  /* 0xffffff6057577824 */ /* 0x000fca00078e02ff */
[----:B------:R-:W-:-:S14]  /*0d40*/  R2UR UR9, R87 ;  /* 0x00000000570972ca */ /* 0x000fdc00000e0000 */
[----:B------:R-:W2:Y:S01]  /*0d50*/  LDCU UR9, c[0x0][UR9+0x2b0] ;  /* 0x00005600090977ac */ /* 0x000ea20008000800 */
[----:B------:R-:W-:Y:S01]  /*0d60*/  NOP ;  /* 0x0000000000007918 */ /* 0x000fe20000000000 */
[----:B------:R-:W-:-:S05]  /*0d70*/  CS2R.32 R87, SR_CgaSize ;  /* 0x0000000000577805 */ /* 0x000fca0000008a00 */
[----:B------:R-:W-:-:S05]  /*0d80*/  IMAD R87, R87, -0xa0, RZ ;  /* 0xffffff6057577824 */ /* 0x000fca00078e02ff */
[----:B------:R-:W-:-:S14]  /*0d90*/  R2UR UR7, R87 ;  /* 0x00000000570772ca */ /* 0x000fdc00000e0000 */
[----:B------:R-:W3:Y:S01]  /*0da0*/  LDCU UR7, c[0x0][UR7+0x2b4] ;  /* 0x00005680070777ac */ /* 0x000ee20008000800 */
[----:B------:R-:W4:Y:S08]  /*0db0*/  S2UR UR4, SR_CTAID.Y ;  /* 0x00000000000479c3 */ /* 0x000f300000002600 */
[----:B------:R-:W3:Y:S01]  /*0dc0*/  LDC R10, c[0x0][0xb24] ;  /* 0x0002c900ff0a7b82 */ /* 0x000ee20000000800 */
[----:B-1----:R-:W-:-:S02]  /*0dd0*/  I2FP.F32.U32 R87, UR5 ;  /* 0x0000000500577c45 */ /* 0x002fc40008201000 */
[----:B------:R-:W-:-:S05]  /*0de0*/  CS2R.32 R3, SR_CgaSize ;  /* 0x0000000000037805 */ /* 0x000fca0000008a00 */
[----:B------:R-:W-:-:S06]  /*0df0*/  IMAD R3, R3, -0xa0, RZ ;  /* 0xffffff6003037824 */ /* 0x000fcc00078e02ff */
[----:B------:R-:W1:Y:S01]  /*0e00*/  LDC R3, c[0x0][R3+0x2a0] ;  /* 0x0000a80003037b82 */ /* 0x000e620000000800 */
[----:B------:R-:W-:Y:S01]  /*0e10*/  MOV R15, UR5 ;  /* 0x00000005000f7c02 */ /* 0x000fe20008000f00 */
[----:B--2---:R-:W-:Y:S01]  /*0e20*/  FMUL R87, R87, UR9 ;  /* 0x0000000957577c20 */ /* 0x004fe20008400000 */
[----:B----4-:R-:W-:Y:S02]  /*0e30*/  I2FP.F32.U32 R86, UR4 ;  /* 0x0000000400567c45 */ /* 0x010fe40008201000 */
[----:B------:R-:W-:-:S05]  /*0e40*/  CS2R.32 R2, SR_CgaSize ;  /* 0x0000000000027805 */ /* 0x000fca0000008a00 */
[----:B------:R-:W-:-:S06]  /*0e50*/  IMAD R2, R2, -0xa0, RZ ;  /* 0xffffff6002027824 */ /* 0x000fcc00078e02ff */
[----:B------:R-:W2:Y:S01]  /*0e60*/  LDC R2, c[0x0][R2+0x2a4] ;  /* 0x0000a90002027b82 */ /* 0x000ea20000000800 */
[----:B------:R-:W-:Y:S01]  /*0e70*/  MOV R14, UR4 ;  /* 0x00000004000e7c02 */ /* 0x000fe20008000f00 */
[----:B------:R-:W4:Y:S01]  /*0e80*/  F2I.U32.TRUNC.NTZ R87, R87 ;  /* 0x0000005700577305 */ /* 0x000f22000020f000 */
[----:B---3--:R-:W-:-:S05]  /*0e90*/  FMUL R86, R86, UR7 ;  /* 0x0000000756567c20 */ /* 0x008fca0008400000 */
[----:B------:R-:W-:Y:S01]  /*0ea0*/  BAR.SYNC.DEFER_BLOCKING 0x0 ;  /* 0x0000000000007b1d */ /* 0x000fe20000010000 */
[----:B------:R-:W-:-:S05]  /*0eb0*/  ISETP.GE.AND P0, PT, R10, 0x1, PT ;  /* 0x000000010a00780c */ /* 0x000fca0003f06270 */
[----:B------:R-:W3:Y:S02]  /*0ec0*/  F2I.U32.TRUNC.NTZ R86, R86 ;  /* 0x0000005600567305 */ /* 0x000ee4000020f000 */
[----:B------:R-:W2:Y:S01]  /*0ed0*/  S2UR UR36, SR_CTAID.Z ;  /* 0x00000000002479c3 */ /* 0x000ea20000002700 */
[----:B----4-:R-:W-:-:S05]  /*0ee0*/  IADD3 R87, PT, PT, -R87, RZ, RZ ;  /* 0x000000ff57577210 */ /* 0x010fca0007ffe1ff */
[----:B-1----:R-:W-:Y:S01]  /*0ef0*/  IMAD R87, R3, R87, UR5 ;  /* 0x0000000503577e24 */ /* 0x002fe2000f8e0257 */
[----:B---3--:R-:W-:-:S05]  /*0f00*/  IADD3 R86, PT, PT, -R86, RZ, RZ ;  /* 0x000000ff56567210 */ /* 0x008fca0007ffe1ff */
[----:B--2---:R-:W-:Y:S01]  /*0f10*/  IMAD R86, R2, R86, UR4 ;  /* 0x0000000402567e24 */ /* 0x004fe2000f8e0256 */
[----:B------:R-:W-:Y:S06]  /*0f20*/  @!P0 BRA `(.L_x_15) ;  /* 0x0000000000b88947 */ /* 0x000fec0003800000 */
[----:B------:R-:W1:Y:S01]  /*0f30*/  LDC.64 R4, c[0x0][0xb18] ;  /* 0x0002c600ff047b82 */ /* 0x000e620000000a00 */
[----:B------:R-:W-:-:S07]  /*0f40*/  ISETP.NE.AND P0, PT, R10, 0x1, PT ;  /* 0x000000010a00780c */ /* 0x000fce0003f05270 */
[----:B------:R-:W2:Y:S08]  /*0f50*/  LDC R9, c[0x0][0xb0c] ;  /* 0x0002c300ff097b82 */ /* 0x000eb00000000800 */
[----:B------:R-:W3:Y:S08]  /*0f60*/  LDC R12, c[0x0][0x370] ;  /* 0x0000dc00ff0c7b82 */ /* 0x000ef00000000800 */
[----:B------:R-:W4:Y:S01]  /*0f70*/  LDC R11, c[0x0][0x374] ;  /* 0x0000dd00ff0b7b82 */ /* 0x000f220000000800 */
[----:B-1----:R-:W-:-:S07]  /*0f80*/  ISETP.NE.AND P1, PT, R4, 0x1, PT ;  /* 0x000000010400780c */ /* 0x002fce0003f25270 */
[----:B------:R-:W3:Y:S01]  /*0f90*/  LDC.64 R6, c[0x0][0xb10] ;  /* 0x0002c400ff067b82 */ /* 0x000ee20000000a00 */
[----:B--2---:R-:W-:-:S07]  /*0fa0*/  ISETP.NE.AND P2, PT, R9, 0x1, PT ;  /* 0x000000010900780c */ /* 0x004fce0003f45270 */
[----:B------:R-:W1:Y:S08]  /*0fb0*/  LDC R8, c[0x0][0xb20] ;  /* 0x0002c800ff087b82 */ /* 0x000e700000000800 */
[----:B------:R-:W2:Y:S01]  /*0fc0*/  LDC.64 R2, c[0x0][0xb28] ;  /* 0x0002ca00ff027b82 */ /* 0x000ea20000000a00 */
[----:B----4-:R-:W-:-:S04]  /*0fd0*/  IMAD.HI.U32 R13, R11, R5, RZ ;  /* 0x000000050b0d7227 */ /* 0x010fc800078e00ff */
[----:B------:R-:W-:-:S04]  /*0fe0*/  IMAD.HI.U32 R5, R14, R5, RZ ;  /* 0x000000050e057227 */ /* 0x000fc800078e00ff */
[----:B---3--:R-:W-:-:S05]  /*0ff0*/  IMAD.HI.U32 R16, R12, R6, RZ ;  /* 0x000000060c107227 */ /* 0x008fca00078e00ff */
[-C--:B------:R-:W-:Y:S01]  /*1000*/  @P2 SHF.R.U32.HI R12, RZ, R7.reuse, R16 ;  /* 0x00000007ff0c2219 */ /* 0x080fe20000011610 */
[----:B------:R-:W-:Y:S01]  /*1010*/  IMAD.HI.U32 R16, R15, R6, RZ ;  /* 0x000000060f107227 */ /* 0x000fe200078e00ff */
[-C--:B-1----:R-:W-:Y:S02]  /*1020*/  @P1 SHF.R.U32.HI R11, RZ, R8.reuse, R13 ;  /* 0x00000008ff0b1219 */ /* 0x082fe4000001160d */
[----:B------:R-:W-:Y:S02]  /*1030*/  SHF.R.U32.HI R5, RZ, R8, R5 ;  /* 0x00000008ff057219 */ /* 0x000fe40000011605 */
[----:B------:R-:W-:Y:S02]  /*1040*/  SHF.R.U32.HI R16, RZ, R7, R16 ;  /* 0x00000007ff107219 */ /* 0x000fe40000011610 */
[----:B------:R-:W-:Y:S01]  /*1050*/  SEL R5, R14, R5, !P1 ;  /* 0x000000050e057207 */ /* 0x000fe20004800000 */
[----:B--2---:R-:W-:Y:S01]  /*1060*/  IMAD.HI.U32 R13, R11, R2, RZ ;  /* 0x000000020b0d7227 */ /* 0x004fe200078e00ff */
[----:B------:R-:W-:-:S03]  /*1070*/  SEL R16, R15, R16, !P2 ;  /* 0x000000100f107207 */ /* 0x000fc60005000000 */
[----:B------:R-:W-:Y:S01]  /*1080*/  IMAD.HI.U32 R6, R12, R2, RZ ;  /* 0x000000020c067227 */ /* 0x000fe200078e00ff */
[----:B------:R-:W-:-:S04]  /*1090*/  @P0 SHF.R.U32.HI R11, RZ, R3, R13 ;  /* 0x00000003ff0b0219 */ /* 0x000fc8000001160d */
[----:B------:R-:W-:Y:S01]  /*10a0*/  @P0 SHF.R.U32.HI R12, RZ, R3, R6 ;  /* 0x00000003ff0c0219 */ /* 0x000fe20000011606 */
[----:B------:R-:W-:-:S04]  /*10b0*/  IMAD R11, R11, R10, RZ ;  /* 0x0000000a0b0b7224 */ /* 0x000fc800078e02ff */
[----:B------:R-:W-:Y:S01]  /*10c0*/  IMAD R6, R12, R10, RZ ;  /* 0x0000000a0c067224 */ /* 0x000fe200078e02ff */
[----:B------:R-:W-:-:S04]  /*10d0*/  ISETP.GE.AND P1, PT, R5, R11, PT ;  /* 0x0000000b0500720c */ /* 0x000fc80003f26270 */
[----:B------:R-:W-:Y:S01]  /*10e0*/  ISETP.GE.OR P1, PT, R16, R6, P1 ;  /* 0x000000061000720c */ /* 0x000fe20000f26670 */
[----:B------:R-:W-:-:S05]  /*10f0*/  IMAD.HI.U32 R6, R5, R2, RZ ;  /* 0x0000000205067227 */ /* 0x000fca00078e00ff */
[----:B------:R-:W-:-:S04]  /*1100*/  SHF.R.U32.HI R6, RZ, R3, R6 ;  /* 0x00000003ff067219 */ /* 0x000fc80000011606 */
[----:B------:R-:W-:-:S03]  /*1110*/  SEL R6, R5, R6, !P0 ;  /* 0x0000000605067207 */ /* 0x000fc60004000000 */
[----:B------:R-:W-:Y:S01]  /*1120*/  @!P1 IMAD.HI.U32 R7, R16, R2, RZ ;  /* 0x0000000210079227 */ /* 0x000fe200078e00ff */
[----:B------:R-:W-:-:S04]  /*1130*/  IADD3 R2, PT, PT, -R6, RZ, RZ ;  /* 0x000000ff06027210 */ /* 0x000fc80007ffe1ff */
[----:B------:R-:W-:Y:S01]  /*1140*/  @!P1 SHF.R.U32.HI R3, RZ, R3, R7 ;  /* 0x00000003ff039219 */ /* 0x000fe20000011607 */
[----:B------:R-:W-:Y:S01]  /*1150*/  IMAD R2, R10, R2, R5 ;  /* 0x000000020a027224 */ /* 0x000fe200078e0205 */
[----:B------:R-:W-:Y:S02]  /*1160*/  IADD3 R7, PT, PT, -R5, RZ, RZ ;  /* 0x000000ff05077210 */ /* 0x000fe40007ffe1ff */
[----:B------:R-:W-:-:S03]  /*1170*/  @!P1 SEL R3, R16, R3, !P0 ;  /* 0x0000000310039207 */ /* 0x000fc60004000000 */
[----:B------:R-:W-:Y:S02]  /*1180*/  IMAD R7, R4, R7, R14 ;  /* 0x0000000704077224 */ /* 0x000fe400078e020e */
[--C-:B------:R-:W-:Y:S02]  /*1190*/  @!P1 IMAD.IADD R6, R6, 0x1, -R3.reuse ;  /* 0x0000000106069824 */ /* 0x100fe400078e0a03 */
[----:B------:R-:W-:Y:S01]  /*11a0*/  @!P1 IMAD R3, R2, R12, R3 ;  /* 0x0000000c02039224 */ /* 0x000fe200078e0203 */
[----:B------:R-:W-:Y:S01]  /*11b0*/  IADD3 R2, PT, PT, -R16, RZ, RZ ;  /* 0x000000ff10027210 */ /* 0x000fe20007ffe1ff */
[----:B------:R-:W-:Y:S02]  /*11c0*/  @!P1 IMAD R5, R6, R10, R16 ;  /* 0x0000000a06059224 */ /* 0x000fe400078e0210 */
[----:B------:R-:W-:Y:S02]  /*11d0*/  @!P1 IMAD.MOV.U32 R16, RZ, RZ, R3 ;  /* 0x000000ffff109224 */ /* 0x000fe400078e0003 */
[----:B------:R-:W-:-:S02]  /*11e0*/  IMAD R2, R9, R2, R15 ;  /* 0x0000000209027224 */ /* 0x000fc400078e020f */
[----:B------:R-:W-:Y:S02]  /*11f0*/  IMAD R14, R5, R4, R7 ;  /* 0x00000004050e7224 */ /* 0x000fe400078e0207 */
[----:B------:R-:W-:Y:S02]  /*1200*/  IMAD R15, R16, R9, R2 ;  /* 0x00000009100f7224 */ /* 0x000fe400078e0202 */
.L_x_15:
[----:B------:R-:W1:Y:S01]  /*1210*/  LDCU UR4, c[0x0][0xb30] ;  /* 0x00016600ff0477ac */ /* 0x000e620008000800 */
[----:B------:R-:W2:Y:S08]  /*1220*/  S2UR UR37, SR_CgaCtaId ;  /* 0x00000000002579c3 */ /* 0x000eb00000008800 */
[----:B------:R-:W3:Y:S01]  /*1230*/  LDC R40, c[0x0][0xb24] ;  /* 0x0002c900ff287b82 */ /* 0x000ee20000000800 */
[----:B-1----:R-:W-:-:S09]  /*1240*/  UISETP.NE.AND UP1, UPT, UR4, 0x1, UPT ;  /* 0x000000010400788c */ /* 0x002fd2000bf25270 */
[----:B--2---:R-:W-:Y:S05]  /*1250*/  BRA.U UP1, `(.L_x_16) ;  /* 0x0000000101407547 */ /* 0x004fea000b800000 */
[----:B------:R-:W1:Y:S08]  /*1260*/  LDC.64 R4, c[0x0][0xb10] ;  /* 0x0002c400ff047b82 */ /* 0x000e700000000a00 */
[----:B------:R-:W2:Y:S08]  /*1270*/  LDC.64 R2, c[0x0][0xb18] ;  /* 0x0002c600ff027b82 */ /* 0x000eb00000000a00 */
[----:B------:R-:W4:Y:S08]  /*1280*/  LDC R6, c[0x0][0xb20] ;  /* 0x0002c800ff067b82 */ /* 0x000f300000000800 */
[----:B------:R-:W3:Y:S01]  /*1290*/  LDC R7, c[0x0][0xb0c] ;  /* 0x0002c300ff077b82 */ /* 0x000ee20000000800 */
[----:B-1----:R-:W-:-:S05]  /*12a0*/  IMAD.HI.U32 R4, R15, R4, RZ ;  /* 0x000000040f047227 */ /* 0x002fca00078e00ff */
[----:B------:R-:W-:Y:S01]  /*12b0*/  SHF.R.U32.HI R4, RZ, R5, R4 ;  /* 0x00000005ff047219 */ /* 0x000fe20000011604 */
[----:B--2---:R-:W-:Y:S01]  /*12c0*/  IMAD.HI.U32 R3, R14, R3, RZ ;  /* 0x000000030e037227 */ /* 0x004fe200078e00ff */
[----:B------:R-:W-:-:S04]  /*12d0*/  ISETP.NE.AND P0, PT, R2, 0x1, PT ;  /* 0x000000010200780c */ /* 0x000fc80003f05270 */
[----:B----4-:R-:W-:-:S04]  /*12e0*/  SHF.R.U32.HI R3, RZ, R6, R3 ;  /* 0x00000006ff037219 */ /* 0x010fc80000011603 */
[----:B------:R-:W-:Y:S02]  /*12f0*/  SEL R3, R14, R3, !P0 ;  /* 0x000000030e037207 */ /* 0x000fe40004000000 */
[----:B---3--:R-:W-:-:S04]  /*1300*/  ISETP.NE.AND P1, PT, R7, 0x1, PT ;  /* 0x000000010700780c */ /* 0x008fc80003f25270 */
[----:B------:R-:W-:-:S05]  /*1310*/  SEL R4, R15, R4, !P1 ;  /* 0x000000040f047207 */ /* 0x000fca0004800000 */
[----:B------:R-:W-:Y:S02]  /*1320*/  IMAD.IADD R5, R3, 0x1, -R4 ;  /* 0x0000000103057824 */ /* 0x000fe400078e0a04 */
[----:B------:R-:W-:Y:S02]  /*1330*/  IMAD.IADD R3, R4, 0x1, -R3 ;  /* 0x0000000104037824 */ /* 0x000fe400078e0a03 */
[----:B------:R-:W-:Y:S02]  /*1340*/  IMAD R15, R5, R7, R15 ;  /* 0x00000007050f7224 */ /* 0x000fe400078e020f */
[----:B------:R-:W-:-:S07]  /*1350*/  IMAD R14, R3, R2, R14 ;  /* 0x00000002030e7224 */ /* 0x000fce00078e020e */
.L_x_16:
[----:B------:R-:W-:Y:S01]  /*1360*/  BAR.SYNC.DEFER_BLOCKING 0x0 ;  /* 0x0000000000007b1d */ /* 0x000fe20000010000 */
[----:B------:R-:W-:Y:S01]  /*1370*/  UISETP.NE.AND UP1, UPT, UR8, 0x2, UPT ;  /* 0x000000020800788c */ /* 0x000fe2000bf25270 */
[----:B------:R-:W-:Y:S02]  /*1380*/  ISETP.NE.OR P5, PT, R0, 0x2, !P5 ;  /* 0x000000020000780c */ /* 0x000fe40006fa5670 */
[----:B------:R-:W-:-:S06]  /*1390*/  LOP3.LUT R2, R101, 0x1f, RZ, 0xc0, !PT ;  /* 0x0000001f65027812 */ /* 0x000fcc00078ec0ff */
[----:B------:R-:W-:Y:S05]  /*13a0*/  BRA.U UP1, `(.L_x_17) ;  /* 0x0000001101547547 */ /* 0x000fea000b800000 */
[----:B------:R-:W1:Y:S01]  /*13b0*/  LDCU UR13, c[0x0][0x38c] ;  /* 0x00007180ff0d77ac */ /* 0x000e620008000800 */
[----:B------:R-:W2:Y:S01]  /*13c0*/  LDC R8, c[0x0][0x370] ;  /* 0x0000dc00ff087b82 */ /* 0x000ea20000000800 */
[----:B------:R-:W-:Y:S01]  /*13d0*/  PLOP3.LUT P1, PT, PT, PT, UP2, 0x80, 0x8 ;  /* 0x000000000008781c */ /* 0x000fe20003f2f028 */
[----:B------:R-:W-:Y:S01]  /*13e0*/  IMAD.MOV.U32 R17, RZ, RZ, 0x1 ;  /* 0x00000001ff117424 */ /* 0x000fe200078e00ff */
[----:B------:R-:W-:Y:S01]  /*13f0*/  ISETP.EQ.OR P4, PT, R2, RZ, P5 ;  /* 0x000000ff0200720c */ /* 0x000fe20002f82670 */
[----:B------:R-:W-:Y:S01]  /*1400*/  IMAD.MOV.U32 R16, RZ, RZ, RZ ;  /* 0x000000ffff107224 */ /* 0x000fe200078e00ff */
[----:B------:R-:W-:Y:S02]  /*1410*/  PLOP3.LUT P1, PT, P1, PT, PT, 0x8, 0x80 ;  /* 0x000000000080781c */ /* 0x000fe40000f2e170 */
[----:B------:R-:W-:Y:S01]  /*1420*/  CS2R R12, SRZ ;  /* 0x00000000000c7805 */ /* 0x000fe2000001ff00 */
[----:B------:R-:W-:Y:S01]  /*1430*/  IMAD.MOV.U32 R11, RZ, RZ, 0x1 ;  /* 0x00000001ff0b7424 */ /* 0x000fe200078e00ff */
[----:B------:R-:W4:Y:S01]  /*1440*/  LDC R0, c[0x0][0x374] ;  /* 0x0000dd00ff007b82 */ /* 0x000f220000000800 */
[----:B------:R-:W2:Y:S01]  /*1450*/  LDCU.64 UR22, c[0x0][0x348] ;  /* 0x00006900ff1677ac */ /* 0x000ea20008000a00 */
[----:B------:R-:W-:Y:S01]  /*1460*/  UMOV UR6, URZ ;  /* 0x000000ff00067c82 */ /* 0x000fe20008000000 */
[----:B-1----:R-:W-:-:S04]  /*1470*/  UIADD3 UR5, UPT, UPT, UR13, 0x3f, URZ ;  /* 0x0000003f0d057890 */ /* 0x002fc8000fffe0ff */
[----:B------:R-:W-:-:S04]  /*1480*/  USHF.R.S32.HI UR4, URZ, 0x1f, UR5 ;  /* 0x0000001fff047899 */ /* 0x000fc80008011405 */
[----:B------:R-:W-:-:S04]  /*1490*/  ULEA.HI UR4, UR4, UR5, URZ, 0x6 ;  /* 0x0000000504047291 */ /* 0x000fc8000f8f30ff */
[----:B------:R-:W-:Y:S02]  /*14a0*/  USHF.R.S32.HI UR15, URZ, 0x6, UR4 ;  /* 0x00000006ff0f7899 */ /* 0x000fe40008011404 */
[----:B------:R-:W-:Y:S02]  /*14b0*/  UIADD3 UR4, UPT, UPT, UR13, -0x1, URZ ;  /* 0xffffffff0d047890 */ /* 0x000fe4000fffe0ff */
[----:B------:R-:W-:Y:S02]  /*14c0*/  UISETP.LT.U32.AND UP0, UPT, UR15, 0x4, UPT ;  /* 0x000000040f00788c */ /* 0x000fe4000bf01070 */
[----:B------:R-:W-:Y:S02]  /*14d0*/  UISETP.GE.U32.AND UP1, UPT, UR4, -0x7f, UPT ;  /* 0xffffff810400788c */ /* 0x000fe4000bf26070 */
[----:B------:R-:W-:Y:S02]  /*14e0*/  USEL UR14, UR15, 0x4, UP0 ;  /* 0x000000040f0e7887 */ /* 0x000fe40008000000 */
[----:B------:R-:W-:-:S02]  /*14f0*/  UIADD3 UR13, UPT, UPT, UR13, 0x7e, URZ ;  /* 0x0000007e0d0d7890 */ /* 0x000fc4000fffe0ff */
[----:B------:R-:W-:Y:S02]  /*1500*/  UIADD3 UR5, UPT, UPT, UR14, -0x1, URZ ;  /* 0xffffffff0e057890 */ /* 0x000fe4000fffe0ff */
[----:B------:R-:W-:-:S03]  /*1510*/  UIADD3 UR7, UPT, UPT, UR15, -UR14, URZ ;  /* 0x8000000e0f077290 */ /* 0x000fc6000fffe0ff */
[----:B------:R-:W-:-:S04]  /*1520*/  @UP1 UIADD3 UR5, UPT, UPT, UR14, URZ, URZ ;  /* 0x000000ff0e051290 */ /* 0x000fc8000fffe0ff */
[----:B--2---:R-:W-:-:S12]  /*1530*/  UIADD3 UR5, UPT, UPT, UR5, 0x1, URZ ;  /* 0x0000000105057890 */ /* 0x004fd8000fffe0ff */
.L_x_35:
[----:B------:R-:W-:Y:S01]  /*1540*/  UISETP.NE.AND UP0, UPT, UR37, URZ, UPT ;  /* 0x000000ff2500728c */ /* 0x000fe2000bf05270 */
[----:B------:R-:W1:Y:S08]  /*1550*/  S2UR UR37, SR_CgaCtaId ;  /* 0x00000000002579c3 */ /* 0x000e700000008800 */
[----:B------:R-:W-:Y:S05]  /*1560*/  BRA.U UP0, `(.L_x_18) ;  /* 0x0000000100347547 */ /* 0x000fea000b800000 */
[----:B------:R-:W2:Y:S01]  /*1570*/  S2R R2, SR_CgaCtaId ;  /* 0x0000000000027919 */ /* 0x000ea20000008800 */
[----:B------:R-:W-:-:S04]  /*1580*/  MOV R3, 0x400 ;  /* 0x0000040000037802 */ /* 0x000fc80000000f00 */
[----:B--2---:R-:W-:Y:S02]  /*1590*/  LEA R2, R2, R3, 0x18 ;  /* 0x0000000302027211 */ /* 0x004fe400078ec0ff */
[----:B------:R-:W-:-:S03]  /*15a0*/  SHF.L.U32 R3, R11, 0x1f, RZ ;  /* 0x0000001f0b037819 */ /* 0x000fc600000006ff */
[----:B------:R-:W-:-:S04]  /*15b0*/  IMAD R2, R12, 0x8, R2 ;  /* 0x000000080c027824 */ /* 0x000fc800078e0202 */
[----:B------:R-:W2:Y:S02]  /*15c0*/  SYNCS.PHASECHK.TRANS64.TRYWAIT P0, [R2+URZ+0x100], R3 ;  /* 0x00010003020075a7 */ /* 0x000ea400080011ff */
[----:B--2---:R-:W-:Y:S05]  /*15d0*/  @!P0 BRA `(.L_x_19) ;  /* 0x0000007400ac8947 */ /* 0x004fea0003800000 */
.L_x_131:
[----:B------:R-:W-:Y:S01]  /*15e0*/  VIADD R12, R12, 0x1 ;  /* 0x000000010c0c7836 */ /* 0x000fe20000000000 */
[----:B------:R2:W-:Y:S04]  /*15f0*/  SYNCS.ARRIVE.TRANS64.A1T0 RZ, [R2+URZ+0xf0], RZ ;  /* 0x0000f0ff02ff79a7 */ /* 0x0005e800081000ff */
[----:B------:R-:W-:-:S04]  /*1600*/  ISETP.NE.AND P0, PT, R12, 0x2, PT ;  /* 0x000000020c00780c */ /* 0x000fc80003f05270 */
[----:B------:R-:W-:Y:S02]  /*1610*/  SEL R12, R12, RZ, P0 ;  /* 0x000000ff0c0c7207 */ /* 0x000fe40000000000 */
[----:B--2---:R-:W-:-:S04]  /*1620*/  SEL R2, RZ, 0x1, P0 ;  /* 0x00000001ff027807 */ /* 0x004fc80000000000 */
[----:B------:R-:W-:-:S07]  /*1630*/  LOP3.LUT R11, R11, R2, RZ, 0x3c, !PT ;  /* 0x000000020b0b7212 */ /* 0x000fce00078e3cff */
.L_x_18:
[----:B------:R-:W-:Y:S01]  /*1640*/  UMOV UR4, 0x400 ;  /* 0x0000040000047882 */ /* 0x000fe20000000000 */
[----:B------:R-:W-:Y:S01]  /*1650*/  SHF.L.U32 R2, R17, 0x1f, RZ ;  /* 0x0000001f11027819 */ /* 0x000fe200000006ff */
[----:B-1----:R-:W-:Y:S01]  /*1660*/  ULEA UR4, UR37, UR4, 0x18 ;  /* 0x0000000425047291 */ /* 0x002fe2000f8ec0ff */
[----:B------:R-:W-:Y:S01]  /*1670*/  R2UR UR35, R15 ;  /* 0x000000000f2372ca */ /* 0x000fe200000e0000 */
[----:B------:R-:W-:Y:S01]  /*1680*/  UISETP.GE.U32.AND UP0, UPT, UR13, 0x7f, UPT ;  /* 0x0000007f0d00788c */ /* 0x000fe2000bf06070 */
[----:B------:R-:W-:Y:S01]  /*1690*/  R2UR UR11, R14 ;  /* 0x000000000e0b72ca */ /* 0x000fe200000e0000 */
[----:B------:R-:W-:Y:S01]  /*16a0*/  ULEA UR8, UR6, UR4, 0x3 ;  /* 0x0000000406087291 */ /* 0x000fe2000f8e18ff */
[----:B------:R-:W-:-:S08]  /*16b0*/  UMOV UR24, URZ ;  /* 0x000000ff00187c82 */ /* 0x000fd00008000000 */
[----:B------:R1:W2:Y:S01]  /*16c0*/  SYNCS.PHASECHK.TRANS64.TRYWAIT P0, [UR8+0x20], R2 ;  /* 0x00002002ff0075a7 */ /* 0x0002a20008001108 */
[----:B------:R-:W-:Y:S02]  /*16d0*/  USHF.L.U32 UR35, UR35, 0x7, URZ ;  /* 0x0000000723237899 */ /* 0x000fe400080006ff */
[----:B------:R-:W-:Y:S01]  /*16e0*/  USHF.L.U32 UR11, UR11, 0x7, URZ ;  /* 0x000000070b0b7899 */ /* 0x000fe200080006ff */
[----:B------:R-:W-:Y:S11]  /*16f0*/  BRA.U !UP0, `(.L_x_20) ;  /* 0x0000000108a47547 */ /* 0x000ff6000b800000 */
[----:B------:R-:W-:Y:S01]  /*1700*/  UMOV UR16, URZ ;  /* 0x000000ff00107c82 */ /* 0x000fe20008000000 */
[----:B------:R-:W-:-:S05]  /*1710*/  UMOV UR17, UR6 ;  /* 0x0000000600117c82 */ /* 0x000fca0008000000 */
.L_x_25:
[----:B-1----:R-:W-:Y:S01]  /*1720*/  ULEA UR33, UR17, UR4, 0x3 ;  /* 0x0000000411217291 */ /* 0x002fe2000f8e18ff */
[----:B--2---:R-:W-:Y:S01]  /*1730*/  @!P5 MOV R3, 0x8000 ;  /* 0x000080000003d802 */ /* 0x004fe20000000f00 */
[----:B--2---:R-:W-:Y:S10]  /*1740*/  @P0 BRA `(.L_x_21) ;  /* 0x00000000000c0947 */ /* 0x004ff40003800000 */
[----:B------:R-:W-:-:S04]  /*1750*/  SHF.L.U32 R4, R17, 0x1f, RZ ;  /* 0x0000001f11047819 */ /* 0x000fc800000006ff */
[----:B------:R-:W2:Y:S02]  /*1760*/  SYNCS.PHASECHK.TRANS64.TRYWAIT P0, [UR33+0x20], R4 ;  /* 0x00002004ff0075a7 */ /* 0x000ea40008001121 */
[----:B--2---:R-:W-:Y:S05]  /*1770*/  @!P0 BRA `(.L_x_22) ;  /* 0x0000007400588947 */ /* 0x004fea0003800000 */
.L_x_21:
[----:B------:R2:W-:Y:S01]  /*1780*/  @!P5 SYNCS.ARRIVE.TRANS64 RZ, [UR33], R3 ;  /* 0x00000003ffffd9a7 */ /* 0x0005e20008000021 */
[----:B------:R-:W-:Y:S04]  /*1790*/  BSSY.RECONVERGENT B0, `(.L_x_23) ;  /* 0x0000003000007945 */ /* 0x000fe80003800200 */
[----:B------:R-:W-:Y:S05]  /*17a0*/  @P4 BRA `(.L_x_24) ;  /* 0x0000000000044947 */ /* 0x000fea0003800000 */
[----:B------:R-:W-:Y:S05]  /*17b0*/  BPT.TRAP 0x1 ;  /* 0x000000040000795c */ /* 0x000fea0000300000 */
.L_x_24:
[----:B------:R-:W-:Y:S05]  /*17c0*/  BSYNC.RECONVERGENT B0 ;  /* 0x0000000000007941 */ /* 0x000fea0003800200 */
.L_x_23:
[----:B------:R-:W-:Y:S02]  /*17d0*/  UIADD3 UR6, UPT, UPT, UR17, 0x1, URZ ;  /* 0x0000000111067890 */ /* 0x000fe4000fffe0ff */
[----:B------:R-:W-:Y:S02]  /*17e0*/  UIADD3 UR26, UP1, UPT, UR22, 0x80, URZ ;  /* 0x00000080161a7890 */ /* 0x000fe4000ff3e0ff */
[----:B------:R-:W-:Y:S02]  /*17f0*/  UISETP.NE.AND UP0, UPT, UR6, 0x4, UPT ;  /* 0x000000040600788c */ /* 0x000fe4000bf05270 */
[----:B------:R-:W-:Y:S02]  /*1800*/  USHF.L.U32 UR34, UR16, 0x6, URZ ;  /* 0x0000000610227899 */ /* 0x000fe400080006ff */
[----:B------:R-:W-:Y:S02]  /*1810*/  USEL UR9, URZ, 0x1, UP0 ;  /* 0x00000001ff097887 */ /* 0x000fe40008000000 */
[----:B------:R-:W-:-:S02]  /*1820*/  USEL UR6, UR6, URZ, UP0 ;  /* 0x000000ff06067287 */ /* 0x000fc40008000000 */
[----:B------:R-:W-:Y:S02]  /*1830*/  UIADD3 UR20, UP0, UPT, UR22, 0x180, URZ ;  /* 0x0000018016147890 */ /* 0x000fe4000ff1e0ff */
[----:B------:R-:W-:Y:S01]  /*1840*/  ULEA UR8, UR6, UR4, 0x3 ;  /* 0x0000000406087291 */ /* 0x000fe2000f8e18ff */
[----:B------:R-:W-:Y:S01]  /*1850*/  LOP3.LUT R17, R17, UR9, RZ, 0x3c, !PT ;  /* 0x0000000911117c12 */ /* 0x000fe2000f8e3cff */
[----:B------:R-:W-:Y:S02]  /*1860*/  UIADD3.X UR27, UPT, UPT, URZ, UR23, URZ, UP1, !UPT ;  /* 0x00000017ff1b7290 */ /* 0x000fe40008ffe4ff */
[----:B------:R-:W-:Y:S01]  /*1870*/  UIADD3.X UR21, UPT, UPT, URZ, UR23, URZ, UP0, !UPT ;  /* 0x00000017ff157290 */ /* 0x000fe200087fe4ff */
[----:B-1----:R-:W-:Y:S01]  /*1880*/  SHF.L.U32 R2, R17, 0x1f, RZ ;  /* 0x0000001f11027819 */ /* 0x002fe200000006ff */
[----:B------:R-:W-:Y:S01]  /*1890*/  UMOV UR18, 0x0 ;  /* 0x0000000000127882 */ /* 0x000fe20000000000 */
[----:B------:R-:W-:Y:S01]  /*18a0*/  UMOV UR19, 0x10000000 ;  /* 0x1000000000137882 */ /* 0x000fe20000000000 */
[----:B------:R-:W-:Y:S01]  /*18b0*/  UMOV UR12, UR36 ;  /* 0x00000024000c7c82 */ /* 0x000fe20008000000 */
[----:B------:R1:W1:Y:S01]  /*18c0*/  SYNCS.PHASECHK.TRANS64.TRYWAIT P0, [UR8+0x20], R2 ;  /* 0x00002002ff0075a7 */ /* 0x0002620008001108 */
[----:B------:R-:W-:Y:S01]  /*18d0*/  ULEA UR8, UR17, UR4, 0xe ;  /* 0x0000000411087291 */ /* 0x000fe2000f8e70ff */
[----:B------:R-:W-:Y:S01]  /*18e0*/  UMOV UR9, UR33 ;  /* 0x0000002100097c82 */ /* 0x000fe20008000000 */
[----:B------:R-:W-:-:S02]  /*18f0*/  UMOV UR10, UR34 ;  /* 0x00000022000a7c82 */ /* 0x000fc40008000000 */
[----:B------:R-:W-:Y:S02]  /*1900*/  UIADD3 UR32, UPT, UPT, UR8, 0x8400, URZ ;  /* 0x0000840008207890 */ /* 0x000fe4000fffe0ff */
[----:B------:R-:W-:Y:S02]  /*1910*/  UIADD3 UR8, UPT, UPT, UR8, 0x18400, URZ ;  /* 0x0001840008087890 */ /* 0x000fe4000fffe0ff */
[----:B------:R-:W-:Y:S01]  /*1920*/  UIADD3 UR16, UPT, UPT, UR16, 0x1, URZ ;  /* 0x0000000110107890 */ /* 0x000fe2000fffe0ff */
[----:B------:R-:W-:Y:S01]  /*1930*/  UMOV UR24, UR5 ;  /* 0x0000000500187c82 */ /* 0x000fe20008000000 */
[----:B------:R-:W-:Y:S02]  /*1940*/  UMOV UR17, UR6 ;  /* 0x0000000600117c82 */ /* 0x000fe40008000000 */
[----:B------:R-:W-:Y:S01]  /*1950*/  UISETP.NE.AND UP0, UPT, UR16, UR5, UPT ;  /* 0x000000051000728c */ /* 0x000fe2000bf05270 */
[----:B------:R1:W-:Y:S02]  /*1960*/  UTMALDG.3D [UR32], [UR26], desc[UR18] ;  /* 0x000012201a0075b4 */ /* 0x0003e40008011000 */
[----:B------:R1:W-:Y:S06]  /*1970*/  UTMALDG.3D [UR8], [UR20], desc[UR18] ;  /* 0x00001208140075b4 */ /* 0x0003ec0008011000 */
[----:B------:R-:W-:Y:S05]  /*1980*/  BRA.U UP0, `(.L_x_25) ;  /* 0xfffffffd00647547 */ /* 0x000fea000b83ffff */
.L_x_20:
[----:B-1----:R-:W-:Y:S01]  /*1990*/  ULEA UR8, UR6, UR4, 0x3 ;  /* 0x0000000406087291 */ /* 0x002fe2000f8e18ff */
[----:B------:R-:W-:Y:S01]  /*19a0*/  SHF.L.U32 R2, R17, 0x1f, RZ ;  /* 0x0000001f11027819 */ /* 0x000fe200000006ff */
[----:B------:R-:W-:Y:S01]  /*19b0*/  @!P1 SYNCS.ARRIVE.TRANS64.A1T0 RZ, [UR4+0x88], RZ ;  /* 0x000088ffffff99a7 */ /* 0x000fe20008100004 */
[----:B------:R-:W-:-:S06]  /*19c0*/  UISETP.GT.AND UP0, UPT, UR15, UR14, UPT ;  /* 0x0000000e0f00728c */ /* 0x000fcc000bf04270 */
[----:B--2---:R1:W2:Y:S03]  /*19d0*/  SYNCS.PHASECHK.TRANS64.TRYWAIT P0, [UR8+0x20], R2 ;  /* 0x00002002ff0075a7 */ /* 0x0042a60008001108 */
[----:B------:R-:W-:Y:S05]  /*19e0*/  BRA.U !UP0, `(.L_x_26) ;  /* 0x0000000108a87547 */ /* 0x000fea000b800000 */
[----:B------:R-:W-:Y:S01]  /*19f0*/  UIADD3 UR21, UPT, UPT, UR7, UR24, URZ ;  /* 0x0000001807157290 */ /* 0x000fe2000fffe0ff */
[----:B------:R-:W-:-:S11]  /*1a00*/  UMOV UR25, UR6 ;  /* 0x0000000600197c82 */ /* 0x000fd60008000000 */
.L_x_31:
[----:B-1----:R-:W-:Y:S01]  /*1a10*/  ULEA UR17, UR25, UR4, 0x3 ;  /* 0x0000000419117291 */ /* 0x002fe2000f8e18ff */
[----:B--2---:R-:W-:Y:S01]  /*1a20*/  @!P5 MOV R3, 0x8000 ;  /* 0x000080000003d802 */ /* 0x004fe20000000f00 */
[----:B--2---:R-:W-:Y:S10]  /*1a30*/  @P0 BRA `(.L_x_27) ;  /* 0x00000000000c0947 */ /* 0x004ff40003800000 */
[----:B------:R-:W-:-:S04]  /*1a40*/  SHF.L.U32 R4, R17, 0x1f, RZ ;  /* 0x0000001f11047819 */ /* 0x000fc800000006ff */
[----:B------:R-:W2:Y:S02]  /*1a50*/  SYNCS.PHASECHK.TRANS64.TRYWAIT P0, [UR17+0x20], R4 ;  /* 0x00002004ff0075a7 */ /* 0x000ea40008001111 */
[----:B--2---:R-:W-:Y:S05]  /*1a60*/  @!P0 BRA `(.L_x_28) ;  /* 0x0000007000b48947 */ /* 0x004fea0003800000 */
.L_x_27:
[----:B------:R2:W-:Y:S01]  /*1a70*/  @!P5 SYNCS.ARRIVE.TRANS64 RZ, [UR17], R3 ;  /* 0x00000003ffffd9a7 */ /* 0x0005e20008000011 */
[----:B------:R-:W-:Y:S04]  /*1a80*/  BSSY.RECONVERGENT B0, `(.L_x_29) ;  /* 0x0000003000007945 */ /* 0x000fe80003800200 */
[----:B------:R-:W-:Y:S05]  /*1a90*/  @P4 BRA `(.L_x_30) ;  /* 0x0000000000044947 */ /* 0x000fea0003800000 */
[----:B------:R-:W-:Y:S05]  /*1aa0*/  BPT.TRAP 0x1 ;  /* 0x000000040000795c */ /* 0x000fea0000300000 */
.L_x_30:
[----:B------:R-:W-:Y:S05]  /*1ab0*/  BSYNC.RECONVERGENT B0 ;  /* 0x0000000000007941 */ /* 0x000fea0003800200 */
.L_x_29:
        /* <DEDUP_REMOVED lines=20> */
[----:B------:R-:W-:Y:S01]  /*1c00*/  UIADD3 UR8, UPT, UPT, UR8, 0x18400, URZ ;  /* 0x0001840008087890 */ /* 0x000fe2000fffe0ff */
[----:B------:R-:W-:Y:S01]  /*1c10*/  UMOV UR9, UR17 ;  /* 0x0000001100097c82 */ /* 0x000fe20008000000 */
[----:B------:R-:W-:Y:S01]  /*1c20*/  UMOV UR10, UR18 ;  /* 0x00000012000a7c82 */ /* 0x000fe20008000000 */
[----:B------:R-:W-:Y:S01]  /*1c30*/  UIADD3 UR24, UPT, UPT, UR24, 0x1, URZ ;  /* 0x0000000118187890 */ /* 0x000fe2000fffe0ff */
[----:B------:R-:W-:-:S03]  /*1c40*/  UMOV UR25, UR6 ;  /* 0x0000000600197c82 */ /* 0x000fc60008000000 */
[----:B------:R1:W-:Y:S01]  /*1c50*/  UTMALDG.3D [UR16], [UR30], desc[UR26] ;  /* 0x00001a101e0075b4 */ /* 0x0003e20008011000 */
[----:B------:R-:W-:Y:S01]  /*1c60*/  UISETP.NE.AND UP0, UPT, UR24, UR21, UPT ;  /* 0x000000151800728c */ /* 0x000fe2000bf05270 */
[----:B------:R1:W-:Y:S08]  /*1c70*/  UTMALDG.3D [UR8], [UR28], desc[UR26] ;  /* 0x00001a081c0075b4 */ /* 0x0003f00008011000 */
[----:B------:R-:W-:Y:S05]  /*1c80*/  BRA.U UP0, `(.L_x_31) ;  /* 0xfffffffd00607547 */ /* 0x000fea000b83ffff */
.L_x_26:
[C---:B-1----:R-:W-:Y:S01]  /*1c90*/  LEA R2, R16.reuse, UR4, 0x3 ;  /* 0x0000000410027c11 */ /* 0x042fe2000f8e18ff */
[----:B------:R-:W-:Y:S01]  /*1ca0*/  NOP ;  /* 0x0000000000007918 */ /* 0x000fe20000000000 */
[----:B--2---:R-:W-:Y:S02]  /*1cb0*/  SHF.L.U32 R3, R13, 0x1f, RZ ;  /* 0x0000001f0d037819 */ /* 0x004fe400000006ff */
[----:B------:R-:W-:Y:S02]  /*1cc0*/  LEA R4, R16, UR4, 0x4 ;  /* 0x0000000410047c11 */ /* 0x000fe4000f8e20ff */
[----:B------:R-:W1:Y:S02]  /*1cd0*/  SYNCS.PHASECHK.TRANS64.TRYWAIT P0, [R2+URZ+0x90], R3 ;  /* 0x00009003020075a7 */ /* 0x000e6400080011ff */
[----:B-1----:R-:W-:Y:S05]  /*1ce0*/  @!P0 BRA `(.L_x_32) ;  /* 0x00000070002c8947 */ /* 0x002fea0003800000 */
.L_x_134:
[----:B------:R-:W2:Y:S01]  /*1cf0*/  LDS.128 R4, [R4+0x120] ;  /* 0x0001200004047984 */ /* 0x000ea20000000c00 */
[----:B---3--:R-:W-:Y:S01]  /*1d00*/  ISETP.GE.AND P0, PT, R40, 0x1, PT ;  /* 0x000000012800780c */ /* 0x008fe20003f06270 */
[----:B-1----:R-:W-:Y:S01]  /*1d10*/  VIADD R2, R2, 0xa0 ;  /* 0x000000a002027836 */ /* 0x002fe20000000000 */
[----:B------:R-:W-:Y:S01]  /*1d20*/  @!PT LDS RZ, [RZ] ;  /* 0x00000000fffff984 */ /* 0x000fe20000000800 */
[----:B------:R-:W-:Y:S01]  /*1d30*/  @!PT LDS RZ, [RZ] ;  /* 0x00000000fffff984 */ /* 0x000fe20000000800 */
[----:B------:R-:W-:Y:S01]  /*1d40*/  @!PT LDS RZ, [RZ] ;  /* 0x00000000fffff984 */ /* 0x000fe20000000800 */
[----:B------:R-:W-:Y:S01]  /*1d50*/  @!PT LDS RZ, [RZ] ;  /* 0x00000000fffff984 */ /* 0x000fe20000000800 */
[----:B------:R1:W-:Y:S06]  /*1d60*/  MEMBAR.ALL.CTA ;  /* 0x0000000000007992 */ /* 0x0003ec0000008000 */
[----:B-1----:R-:W1:Y:S01]  /*1d70*/  FENCE.VIEW.ASYNC.S ;  /* 0x00000000000073c6 */ /* 0x002e620000000000 */
[----:B------:R-:W-:-:S04]  /*1d80*/  PRMT R2, RZ, 0x654, R2 ;  /* 0x00000654ff027816 */ /* 0x000fc80000000002 */
[----:B-1----:R1:W-:Y:S01]  /*1d90*/  SYNCS.ARRIVE.TRANS64.RED.A1T0 RZ, [R2+URZ], RZ ;  /* 0x000000ff02ff79a7 */ /* 0x0023e200081004ff */
[----:B--2---:R-:W-:-:S13]  /*1da0*/  LOP3.LUT P2, RZ, R6, 0x1, RZ, 0xc0, !PT ;  /* 0x0000000106ff7812 */ /* 0x004fda000784c0ff */
[----:B------:R-:W-:Y:S01]  /*1db0*/  @P2 SHF.R.U32.HI R3, RZ, 0x10, R5 ;  /* 0x00000010ff032819 */ /* 0x000fe20000011605 */
[----:B------:R-:W-:Y:S01]  /*1dc0*/  VOTEU.ANY UP0, P2 ;  /* 0x0000000000ff7886 */ /* 0x000fe20001000100 */
[----:B------:R-:W-:Y:S02]  /*1dd0*/  @P2 MOV R10, R4 ;  /* 0x00000004000a2202 */ /* 0x000fe40000000f00 */
[----:B------:R-:W-:Y:S02]  /*1de0*/  @P2 R2UR.BROADCAST UR8, R3 ;  /* 0x00000000030822ca */ /* 0x000fe400008e0000 */
[----:B------:R-:W-:-:S11]  /*1df0*/  @P2 LOP3.LUT R9, R5, 0xffff, RZ, 0xc0, !PT ;  /* 0x0000ffff05092812 */ /* 0x000fd600078ec0ff */
[----:B------:R-:W-:Y:S01]  /*1e00*/  @UP0 UMOV UR36, UR8 ;  /* 0x0000000800240c82 */ /* 0x000fe20008000000 */
[----:B-1----:R-:W-:Y:S05]  /*1e10*/  @!P0 BRA `(.L_x_33) ;  /* 0x0000000000b88947 */ /* 0x002fea0003800000 */
[----:B------:R-:W4:Y:S01]  /*1e20*/  LDC.64 R4, c[0x0][0xb18] ;  /* 0x0002c600ff047b82 */ /* 0x000f220000000a00 */
[----:B------:R-:W-:-:S07]  /*1e30*/  ISETP.NE.AND P3, PT, R40, 0x1, PT ;  /* 0x000000012800780c */ /* 0x000fce0003f65270 */
[----:B------:R-:W1:Y:S08]  /*1e40*/  LDC.64 R6, c[0x0][0xb10] ;  /* 0x0002c400ff067b82 */ /* 0x000e700000000a00 */
[----:B------:R-:W2:Y:S08]  /*1e50*/  LDC R14, c[0x0][0xb20] ;  /* 0x0002c800ff0e7b82 */ /* 0x000eb00000000800 */
[----:B------:R-:W3:Y:S01]  /*1e60*/  LDC R15, c[0x0][0xb0c] ;  /* 0x0002c300ff0f7b82 */ /* 0x000ee20000000800 */
[----:B----4-:R-:W-:Y:S01]  /*1e70*/  IMAD.HI.U32 R19, R0, R5, RZ ;  /* 0x0000000500137227 */ /* 0x010fe200078e00ff */
[----:B------:R-:W-:-:S03]  /*1e80*/  ISETP.NE.AND P0, PT, R4, 0x1, PT ;  /* 0x000000010400780c */ /* 0x000fc60003f05270 */
[----:B------:R-:W-:-:S03]  /*1e90*/  IMAD.HI.U32 R5, R9, R5, RZ ;  /* 0x0000000509057227 */ /* 0x000fc600078e00ff */
[----:B------:R-:W4:Y:S01]  /*1ea0*/  LDC.64 R2, c[0x0][0xb28] ;  /* 0x0002ca00ff027b82 */ /* 0x000f220000000a00 */
[----:B-1----:R-:W-:-:S04]  /*1eb0*/  IMAD.HI.U32 R20, R8, R6, RZ ;  /* 0x0000000608147227 */ /* 0x002fc800078e00ff */
[----:B------:R-:W-:Y:S01]  /*1ec0*/  IMAD.HI.U32 R21, R10, R6, RZ ;  /* 0x000000060a157227 */ /* 0x000fe200078e00ff */
[----:B------:R-:W-:Y:S02]  /*1ed0*/  SHF.R.U32.HI R20, RZ, R7, R20 ;  /* 0x00000007ff147219 */ /* 0x000fe40000011614 */
[-C--:B--2---:R-:W-:Y:S02]  /*1ee0*/  SHF.R.U32.HI R19, RZ, R14.reuse, R19 ;  /* 0x0000000eff137219 */ /* 0x084fe40000011613 */
[----:B------:R-:W-:Y:S02]  /*1ef0*/  SHF.R.U32.HI R5, RZ, R14, R5 ;  /* 0x0000000eff057219 */ /* 0x000fe40000011605 */
[----:B------:R-:W-:Y:S02]  /*1f00*/  SEL R19, R0, R19, !P0 ;  /* 0x0000001300137207 */ /* 0x000fe40004000000 */
[----:B------:R-:W-:Y:S02]  /*1f10*/  SHF.R.U32.HI R21, RZ, R7, R21 ;  /* 0x00000007ff157219 */ /* 0x000fe40000011615 */
[----:B---3--:R-:W-:-:S02]  /*1f20*/  ISETP.NE.AND P1, PT, R15, 0x1, PT ;  /* 0x000000010f00780c */ /* 0x008fc40003f25270 */
[----:B------:R-:W-:Y:S02]  /*1f30*/  SEL R5, R9, R5, !P0 ;  /* 0x0000000509057207 */ /* 0x000fe40004000000 */
[----:B------:R-:W-:Y:S02]  /*1f40*/  SEL R20, R8, R20, !P1 ;  /* 0x0000001408147207 */ /* 0x000fe40004800000 */
[----:B------:R-:W-:Y:S01]  /*1f50*/  SEL R21, R10, R21, !P1 ;  /* 0x000000150a157207 */ /* 0x000fe20004800000 */
[----:B----4-:R-:W-:-:S04]  /*1f60*/  IMAD.HI.U32 R18, R19, R2, RZ ;  /* 0x0000000213127227 */ /* 0x010fc800078e00ff */
        /* <DEDUP_REMOVED lines=10> */
[----:B------:R-:W-:-:S04]  /*2010*/  @!P0 IMAD.HI.U32 R7, R21, R2, RZ ;  /* 0x0000000215078227 */ /* 0x000fc800078e00ff */
[----:B------:R-:W-:Y:S01]  /*2020*/  IMAD.MOV R2, RZ, RZ, -R6 ;  /* 0x000000ffff027224 */ /* 0x000fe200078e0a06 */
[----:B------:R-:W-:Y:S02]  /*2030*/  @!P0 SHF.R.U32.HI R3, RZ, R3, R7 ;  /* 0x00000003ff038219 */ /* 0x000fe40000011607 */
[----:B------:R-:W-:Y:S01]  /*2040*/  IADD3 R7, PT, PT, -R5, RZ, RZ ;  /* 0x000000ff05077210 */ /* 0x000fe20007ffe1ff */
[----:B------:R-:W-:Y:S01]  /*2050*/  IMAD R2, R40, R2, R5 ;  /* 0x0000000228027224 */ /* 0x000fe200078e0205 */
        /* <DEDUP_REMOVED lines=10> */
.L_x_33:
[----:B------:R-:W1:Y:S02]  /*2100*/  LDCU UR8, c[0x0][0xb30] ;  /* 0x00016600ff0877ac */ /* 0x000e640008000800 */
[----:B-1----:R-:W-:-:S09]  /*2110*/  UISETP.NE.AND UP0, UPT, UR8, 0x1, UPT ;  /* 0x000000010800788c */ /* 0x002fd2000bf05270 */
[----:B------:R-:W-:Y:S05]  /*2120*/  BRA.U UP0, `(.L_x_34) ;  /* 0x0000000100407547 */ /* 0x000fea000b800000 */
[----:B------:R-:W1:Y:S08]  /*2130*/  LDC.64 R4, c[0x0][0xb10] ;  /* 0x0002c400ff047b82 */ /* 0x000e700000000a00 */
[----:B------:R-:W2:Y:S08]  /*2140*/  LDC.64 R2, c[0x0][0xb18] ;  /* 0x0002c600ff027b82 */ /* 0x000eb00000000a00 */
[----:B------:R-:W3:Y:S08]  /*2150*/  LDC R6, c[0x0][0xb20] ;  /* 0x0002c800ff067b82 */ /* 0x000ef00000000800 */
[----:B------:R-:W4:Y:S01]  /*2160*/  LDC R7, c[0x0][0xb0c] ;  /* 0x0002c300ff077b82 */ /* 0x000f220000000800 */
[----:B-1----:R-:W-:-:S05]  /*2170*/  IMAD.HI.U32 R4, R10, R4, RZ ;  /* 0x000000040a047227 */ /* 0x002fca00078e00ff */
[----:B------:R-:W-:Y:S01]  /*2180*/  SHF.R.U32.HI R4, RZ, R5, R4 ;  /* 0x00000005ff047219 */ /* 0x000fe20000011604 */
[----:B--2---:R-:W-:Y:S01]  /*2190*/  IMAD.HI.U32 R3, R9, R3, RZ ;  /* 0x0000000309037227 */ /* 0x004fe200078e00ff */
[----:B------:R-:W-:-:S04]  /*21a0*/  ISETP.NE.AND P0, PT, R2, 0x1, PT ;  /* 0x000000010200780c */ /* 0x000fc80003f05270 */
[----:B---3--:R-:W-:-:S04]  /*21b0*/  SHF.R.U32.HI R3, RZ, R6, R3 ;  /* 0x00000006ff037219 */ /* 0x008fc80000011603 */
[----:B------:R-:W-:Y:S02]  /*21c0*/  SEL R3, R9, R3, !P0 ;  /* 0x0000000309037207 */ /* 0x000fe40004000000 */
[----:B----4-:R-:W-:-:S04]  /*21d0*/  ISETP.NE.AND P1, PT, R7, 0x1, PT ;  /* 0x000000010700780c */ /* 0x010fc80003f25270 */
[----:B------:R-:W-:-:S05]  /*21e0*/  SEL R4, R10, R4, !P1 ;  /* 0x000000040a047207 */ /* 0x000fca0004800000 */
[----:B------:R-:W-:Y:S02]  /*21f0*/  IMAD.IADD R5, R3, 0x1, -R4 ;  /* 0x0000000103057824 */ /* 0x000fe400078e0a04 */
[----:B------:R-:W-:Y:S02]  /*2200*/  IMAD.IADD R3, R4, 0x1, -R3 ;  /* 0x0000000104037824 */ /* 0x000fe400078e0a03 */
[----:B------:R-:W-:Y:S02]  /*2210*/  IMAD R10, R5, R7, R10 ;  /* 0x00000007050a7224 */ /* 0x000fe400078e020a */
[----:B------:R-:W-:-:S07]  /*2220*/  IMAD R9, R3, R2, R9 ;  /* 0x0000000203097224 */ /* 0x000fce00078e0209 */
.L_x_34:
[----:B------:R-:W-:Y:S01]  /*2230*/  VIADD R16, R16, 0x1 ;  /* 0x0000000110107836 */ /* 0x000fe20000000000 */
[----:B------:R-:W-:Y:S01]  /*2240*/  PLOP3.LUT P1, PT, PT, PT, PT, 0x80, 0x8 ;  /* 0x000000000008781c */ /* 0x000fe20003f2f070 */
[----:B------:R-:W-:Y:S02]  /*2250*/  IMAD.IADD R15, R10, 0x1, R87 ;  /* 0x000000010a0f7824 */ /* 0x000fe400078e0257 */
[----:B------:R-:W-:Y:S01]  /*2260*/  IMAD.IADD R14, R9, 0x1, R86 ;  /* 0x00000001090e7824 */ /* 0x000fe200078e0256 */
[----:B------:R-:W-:-:S04]  /*2270*/  ISETP.NE.AND P0, PT, R16, 0x2, PT ;  /* 0x000000021000780c */ /* 0x000fc80003f05270 */
[----:B------:R-:W-:Y:S02]  /*2280*/  SEL R2, RZ, 0x1, P0 ;  /* 0x00000001ff027807 */ /* 0x000fe40000000000 */
[----:B------:R-:W-:Y:S02]  /*2290*/  SEL R16, R16, RZ, P0 ;  /* 0x000000ff10107207 */ /* 0x000fe40000000000 */
[----:B------:R-:W-:Y:S01]  /*22a0*/  LOP3.LUT R13, R13, R2, RZ, 0x3c, !PT ;  /* 0x000000020d0d7212 */ /* 0x000fe200078e3cff */
[----:B------:R-:W-:Y:S06]  /*22b0*/  @P2 BRA `(.L_x_35) ;  /* 0xfffffff000a02947 */ /* 0x000fec000383ffff */
[----:B------:R-:W-:Y:S01]  /*22c0*/  UIADD3 UR4, UPT, UPT, UR4, 0x20, URZ ;  /* 0x0000002004047890 */ /* 0x000fe2000fffe0ff */
[----:B------:R-:W-:-:S03]  /*22d0*/  SHF.L.U32 R2, R17, 0x1f, RZ ;  /* 0x0000001f11027819 */ /* 0x000fc600000006ff */
[----:B------:R-:W-:-:S09]  /*22e0*/  ULEA UR5, UR6, UR4, 0x3 ;  /* 0x0000000406057291 */ /* 0x000fd2000f8e18ff */
[----:B------:R-:W1:Y:S02]  /*22f0*/  SYNCS.PHASECHK.TRANS64.TRYWAIT P0, [UR5], R2 ;  /* 0x00000002ff0075a7 */ /* 0x000e640008001105 */
[----:B-1----:R-:W-:Y:S05]  /*2300*/  @!P0 BRA `(.L_x_36) ;  /* 0x0000006800b88947 */ /* 0x002fea0003800000 */
.L_x_136:
[----:B------:R-:W-:-:S04]  /*2310*/  UIADD3 UR6, UPT, UPT, UR6, 0x1, URZ ;  /* 0x0000000106067890 */ /* 0x000fc8000fffe0ff */
[----:B------:R-:W-:-:S04]  /*2320*/  UISETP.NE.AND UP0, UPT, UR6, 0x4, UPT ;  /* 0x000000040600788c */ /* 0x000fc8000bf05270 */
[----:B------:R-:W-:Y:S02]  /*2330*/  USEL UR7, URZ, 0x1, UP0 ;  /* 0x00000001ff077887 */ /* 0x000fe40008000000 */
[----:B------:R-:W-:-:S04]  /*2340*/  USEL UR6, UR6, URZ, UP0 ;  /* 0x000000ff06067287 */ /* 0x000fc80008000000 */
[----:B------:R-:W-:Y:S01]  /*2350*/  ULEA UR5, UR6, UR4, 0x3 ;  /* 0x0000000406057291 */ /* 0x000fe2000f8e18ff */
[----:B-1----:R-:W-:-:S04]  /*2360*/  LOP3.LUT R2, R17, UR7, RZ, 0x3c, !PT ;  /* 0x0000000711027c12 */ /* 0x002fc8000f8e3cff */
[----:B------:R-:W-:-:S04]  /*2370*/  SHF.L.U32 R3, R2, 0x1f, RZ ;  /* 0x0000001f02037819 */ /* 0x000fc800000006ff */
[----:B------:R-:W1:Y:S02]  /*2380*/  SYNCS.PHASECHK.TRANS64.TRYWAIT P0, [UR5], R3 ;  /* 0x00000003ff0075a7 */ /* 0x000e640008001105 */
[----:B-1----:R-:W-:Y:S05]  /*2390*/  @!P0 BRA `(.L_x_37) ;  /* 0x0000006800ac8947 */ /* 0x002fea0003800000 */
.L_x_138:
[----:B------:R-:W-:-:S04]  /*23a0*/  UIADD3 UR6, UPT, UPT, UR6, 0x1, URZ ;  /* 0x0000000106067890 */ /* 0x000fc8000fffe0ff */
[----:B------:R-:W-:-:S04]  /*23b0*/  UISETP.NE.AND UP0, UPT, UR6, 0x4, UPT ;  /* 0x000000040600788c */ /* 0x000fc8000bf05270 */
[----:B------:R-:W-:Y:S02]  /*23c0*/  USEL UR7, URZ, 0x1, UP0 ;  /* 0x00000001ff077887 */ /* 0x000fe40008000000 */
[----:B------:R-:W-:-:S04]  /*23d0*/  USEL UR6, UR6, URZ, UP0 ;  /* 0x000000ff06067287 */ /* 0x000fc80008000000 */
[----:B------:R-:W-:Y:S01]  /*23e0*/  ULEA UR5, UR6, UR4, 0x3 ;  /* 0x0000000406057291 */ /* 0x000fe2000f8e18ff */
[----:B------:R-:W-:-:S04]  /*23f0*/  LOP3.LUT R2, R2, UR7, RZ, 0x3c, !PT ;  /* 0x0000000702027c12 */ /* 0x000fc8000f8e3cff */
[----:B-1----:R-:W-:-:S04]  /*2400*/  SHF.L.U32 R3, R2, 0x1f, RZ ;  /* 0x0000001f02037819 */ /* 0x002fc800000006ff */
[----:B------:R-:W1:Y:S02]  /*2410*/  SYNCS.PHASECHK.TRANS64.TRYWAIT P0, [UR5], R3 ;  /* 0x00000003ff0075a7 */ /* 0x000e640008001105 */
[----:B-1----:R-:W-:Y:S05]  /*2420*/  @!P0 BRA `(.L_x_38) ;  /* 0x0000006800a08947 */ /* 0x002fea0003800000 */
.L_x_140:
[----:B------:R-:W-:-:S04]  /*2430*/  UIADD3 UR6, UPT, UPT, UR6, 0x1, URZ ;  /* 0x0000000106067890 */ /* 0x000fc8000fffe0ff */
[----:B------:R-:W-:-:S04]  /*2440*/  UISETP.NE.AND UP0, UPT, UR6, 0x4, UPT ;  /* 0x000000040600788c */ /* 0x000fc8000bf05270 */
[----:B------:R-:W-:Y:S02]  /*2450*/  USEL UR5, URZ, 0x1, UP0 ;  /* 0x00000001ff057887 */ /* 0x000fe40008000000 */
[----:B------:R-:W-:-:S04]  /*2460*/  USEL UR6, UR6, URZ, UP0 ;  /* 0x000000ff06067287 */ /* 0x000fc80008000000 */
[----:B------:R-:W-:Y:S01]  /*2470*/  ULEA UR6, UR6, UR4, 0x3 ;  /* 0x0000000406067291 */ /* 0x000fe2000f8e18ff */
[----:B------:R-:W-:-:S04]  /*2480*/  LOP3.LUT R2, R2, UR5, RZ, 0x3c, !PT ;  /* 0x0000000502027c12 */ /* 0x000fc8000f8e3cff */
[----:B------:R-:W-:Y:S01]  /*2490*/  SHF.L.U32 R2, R2, 0x1f, RZ ;  /* 0x0000001f02027819 */ /* 0x000fe200000006ff */
[----:B-1--4-:R-:W-:-:S07]  /*24a0*/  IMAD.U32 R0, RZ, RZ, UR6 ;  /* 0x00000006ff007e24 */ /* 0x012fce000f8e00ff */
.L_x_39:
[----:B-1----:R1:W2:Y:S02]  /*24b0*/  SYNCS.PHASECHK.TRANS64.TRYWAIT P0, [R0+URZ], R2 ;  /* 0x00000002000075a7 */ /* 0x0022a400080011ff */
[----:B--2---:R-:W-:Y:S05]  /*24c0*/  @!P0 NANOSLEEP.SYNCS 0x989680 ;  /* 0x009896800000895d */ /* 0x004fea0003900000 */
[----:B------:R-:W2:Y:S02]  /*24d0*/  @!P0 SYNCS.PHASECHK.TRANS64 P0, [R0+URZ], R2 ;  /* 0x00000002000085a7 */ /* 0x000ea400080010ff */
[----:B--2---:R-:W-:Y:S05]  /*24e0*/  @P0 EXIT ;  /* 0x000000000000094d */ /* 0x004fea0003800000 */
[----:B------:R-:W-:Y:S05]  /*24f0*/  BRA `(.L_x_39) ;  /* 0xfffffffc00ec7947 */ /* 0x000fea000383ffff */
.L_x_17:
[----:B------:R-:W-:-:S04]  /*2500*/  UISETP.NE.AND UP1, UPT, UR37, URZ, UPT ;  /* 0x000000ff2500728c */ /* 0x000fc8000bf25270 */
[----:B------:R-:W-:-:S09]  /*2510*/  UISETP.NE.OR UP1, UPT, UR8, 0x1, UP1 ;  /* 0x000000010800788c */ /* 0x000fd20008f25670 */
[----:B------:R-:W-:Y:S05]  /*2520*/  BRA.U UP1, `(.L_x_40) ;  /* 0x0000000501487547 */ /* 0x000fea000b800000 */
[----:B------:R-:W-:Y:S01]  /*2530*/  ISETP.NE.AND P2, PT, R2, RZ, PT ;  /* 0x000000ff0200720c */ /* 0x000fe20003f45270 */
[----:B------:R-:W-:Y:S01]  /*2540*/  IMAD.MOV.U32 R12, RZ, RZ, 0x1 ;  /* 0x00000001ff0c7424 */ /* 0x000fe200078e00ff */
[----:B------:R-:W-:Y:S02]  /*2550*/  CS2R R10, SRZ ;  /* 0x00000000000a7805 */ /* 0x000fe4000001ff00 */
[----:B------:R-:W-:Y:S01]  /*2560*/  CS2R R8, SRZ ;  /* 0x0000000000087805 */ /* 0x000fe2000001ff00 */
[----:B------:R-:W-:Y:S01]  /*2570*/  UMOV UR4, 0x400 ;  /* 0x0000040000047882 */ /* 0x000fe20000000000 */
[----:B------:R-:W-:Y:S01]  /*2580*/  UMOV UR6, URZ ;  /* 0x000000ff00067c82 */ /* 0x000fe20008000000 */
[----:B------:R-:W-:-:S12]  /*2590*/  ULEA UR37, UR37, UR4, 0x18 ;  /* 0x0000000425257291 */ /* 0x000fd8000f8ec0ff */
.L_x_44:
[----:B------:R-:W-:Y:S02]  /*25a0*/  LEA R0, R8, UR37, 0x3 ;  /* 0x0000002508007c11 */ /* 0x000fe4000f8e18ff */
[----:B------:R-:W-:-:S03]  /*25b0*/  SHF.L.U32 R4, R9, 0x1f, RZ ;  /* 0x0000001f09047819 */ /* 0x000fc600000006ff */
[----:B------:R-:W-:Y:S01]  /*25c0*/  VIADD R5, R0, 0x100 ;  /* 0x0000010000057836 */ /* 0x000fe20000000000 */
[----:B------:R-:W1:Y:S02]  /*25d0*/  SYNCS.PHASECHK.TRANS64.TRYWAIT P0, [R0+URZ+0xf0], R4 ;  /* 0x0000f004000075a7 */ /* 0x000e6400080011ff */
[----:B-1----:R-:W-:Y:S05]  /*25e0*/  @!P0 BRA `(.L_x_41) ;  /* 0x0000006800488947 */ /* 0x002fea0003800000 */
.L_x_141:
[----:B------:R-:W-:Y:S01]  /*25f0*/  ULEA UR5, UR6, UR37, 0x3 ;  /* 0x0000002506057291 */ /* 0x000fe2000f8e18ff */
[----:B-1----:R-:W-:Y:S01]  /*2600*/  PRMT R0, RZ, 0x654, R5 ;  /* 0x00000654ff007816 */ /* 0x002fe20000000005 */
[----:B------:R-:W-:Y:S01]  /*2610*/  @!P2 IMAD.MOV.U32 R4, RZ, RZ, 0x10 ;  /* 0x00000010ff04a424 */ /* 0x000fe200078e00ff */
[----:B------:R-:W-:Y:S01]  /*2620*/  SHF.L.U32 R5, R12, 0x1f, RZ ;  /* 0x0000001f0c057819 */ /* 0x000fe200000006ff */
[----:B------:R-:W-:Y:S01]  /*2630*/  UIADD3 UR4, UPT, UPT, UR5, 0x90, URZ ;  /* 0x0000009005047890 */ /* 0x000fe2000fffe0ff */
[----:B------:R1:W-:Y:S05]  /*2640*/  SYNCS.ARRIVE.TRANS64.RED.A1T0 RZ, [R0+URZ], RZ ;  /* 0x000000ff00ff79a7 */ /* 0x0003ea00081004ff */
[----:B------:R-:W-:Y:S01]  /*2650*/  IMAD.U32 R6, RZ, RZ, UR4 ;  /* 0x00000004ff067e24 */ /* 0x000fe2000f8e00ff */
[----:B------:R-:W2:Y:S04]  /*2660*/  SYNCS.PHASECHK.TRANS64.TRYWAIT P0, [UR5+0xa0], R5 ;  /* 0x0000a005ff0075a7 */ /* 0x000ea80008001105 */
[----:B------:R-:W-:Y:S01]  /*2670*/  PRMT R6, R2, 0x654, R6 ;  /* 0x0000065402067816 */ /* 0x000fe20000000006 */
[----:B-12---:R-:W-:Y:S06]  /*2680*/  @!P0 BRA `(.L_x_42) ;  /* 0x0000006800348947 */ /* 0x006fec0003800000 */
.L_x_143:
[----:B------:R-:W-:Y:S01]  /*2690*/  ULEA UR4, UR6, UR37, 0x4 ;  /* 0x0000002506047291 */ /* 0x000fe2000f8e20ff */
[----:B------:R-:W-:Y:S01]  /*26a0*/  SEL R3, R6, R3, !P2 ;  /* 0x0000000306037207 */ /* 0x000fe20005000000 */
[----:B------:R-:W-:Y:S01]  /*26b0*/  UIADD3 UR5, UPT, UPT, UR5, 0x90, URZ ;  /* 0x0000009005057890 */ /* 0x000fe2000fffe0ff */
[----:B-1----:R-:W-:Y:S01]  /*26c0*/  LEA R0, R11, UR37, 0x3 ;  /* 0x000000250b007c11 */ /* 0x002fe2000f8e18ff */
[----:B------:R-:W-:Y:S01]  /*26d0*/  UIADD3 UR4, UPT, UPT, UR4, 0x120, URZ ;  /* 0x0000012004047890 */ /* 0x000fe2000fffe0ff */
[----:B------:R1:W-:Y:S01]  /*26e0*/  @!P2 SYNCS.ARRIVE.TRANS64.RED RZ, [R3+URZ], R4 ;  /* 0x0000000403ffa9a7 */ /* 0x0003e200080004ff */
[----:B------:R-:W-:Y:S01]  /*26f0*/  UIADD3 UR6, UPT, UPT, UR6, 0x1, URZ ;  /* 0x0000000106067890 */ /* 0x000fe2000fffe0ff */
[----:B------:R-:W-:-:S03]  /*2700*/  VIADD R8, R8, 0x1 ;  /* 0x0000000108087836 */ /* 0x000fc60000000000 */
[----:B------:R-:W-:Y:S02]  /*2710*/  UISETP.NE.AND UP0, UPT, UR6, 0x2, UPT ;  /* 0x000000020600788c */ /* 0x000fe4000bf05270 */
[----:B------:R-:W-:Y:S01]  /*2720*/  ISETP.NE.AND P0, PT, R8, 0x2, PT ;  /* 0x000000020800780c */ /* 0x000fe20003f05270 */
[----:B------:R-:W-:Y:S06]  /*2730*/  UGETNEXTWORKID.BROADCAST [UR4], [UR5] ;  /* 0x00000000040073ca */ /* 0x000fec0008000100 */
[----:B------:R-:W-:Y:S02]  /*2740*/  USEL UR4, URZ, 0x1, UP0 ;  /* 0x00000001ff047887 */ /* 0x000fe40008000000 */
[----:B------:R-:W-:-:S04]  /*2750*/  USEL UR6, UR6, URZ, UP0 ;  /* 0x000000ff06067287 */ /* 0x000fc80008000000 */
[----:B------:R-:W-:Y:S02]  /*2760*/  LOP3.LUT R12, R12, UR4, RZ, 0x3c, !PT ;  /* 0x000000040c0c7c12 */ /* 0x000fe4000f8e3cff */
[----:B-1----:R-:W-:-:S04]  /*2770*/  SHF.L.U32 R4, R10, 0x1f, RZ ;  /* 0x0000001f0a047819 */ /* 0x002fc800000006ff */
[----:B------:R-:W1:Y:S02]  /*2780*/  SYNCS.PHASECHK.TRANS64.TRYWAIT P1, [R0+URZ+0x90], R4 ;  /* 0x00009004000075a7 */ /* 0x000e6400080211ff */
[----:B-1----:R-:W-:Y:S05]  /*2790*/  @!P1 BRA `(.L_x_43) ;  /* 0x0000006800089947 */ /* 0x002fea0003800000 */
.L_x_144:
[C---:B-1----:R-:W-:Y:S01]  /*27a0*/  LEA R4, R11.reuse, UR37, 0x4 ;  /* 0x000000250b047c11 */ /* 0x042fe2000f8e20ff */
[----:B------:R-:W-:Y:S01]  /*27b0*/  VIADD R0, R0, 0xa0 ;  /* 0x000000a000007836 */ /* 0x000fe20000000000 */
[----:B------:R-:W-:Y:S01]  /*27c0*/  SEL R8, R8, RZ, P0 ;  /* 0x000000ff08087207 */ /* 0x000fe20000000000 */
[----:B------:R-:W-:-:S03]  /*27d0*/  VIADD R11, R11, 0x1 ;  /* 0x000000010b0b7836 */ /* 0x000fc60000000000 */
[----:B------:R-:W1:Y:S01]  /*27e0*/  LDS.128 R4, [R4+0x120] ;  /* 0x0001200004047984 */ /* 0x000e620000000c00 */
[----:B------:R-:W-:Y:S02]  /*27f0*/  PRMT R0, RZ, 0x654, R0 ;  /* 0x00000654ff007816 */ /* 0x000fe40000000000 */
[C---:B------:R-:W-:Y:S01]  /*2800*/  ISETP.NE.AND P1, PT, R11.reuse, 0x2, PT ;  /* 0x000000020b00780c */ /* 0x040fe20003f25270 */
[----:B------:R-:W-:Y:S01]  /*2810*/  @!PT LDS RZ, [RZ] ;  /* 0x00000000fffff984 */ /* 0x000fe20000000800 */
[----:B------:R-:W-:Y:S01]  /*2820*/  @!PT LDS RZ, [RZ] ;  /* 0x00000000fffff984 */ /* 0x000fe20000000800 */
[----:B------:R-:W-:Y:S01]  /*2830*/  @!PT LDS RZ, [RZ] ;  /* 0x00000000fffff984 */ /* 0x000fe20000000800 */
[----:B------:R-:W-:Y:S01]  /*2840*/  @!PT LDS RZ, [RZ] ;  /* 0x00000000fffff984 */ /* 0x000fe20000000800 */
[----:B------:R2:W-:Y:S06]  /*2850*/  MEMBAR.ALL.CTA ;  /* 0x0000000000007992 */ /* 0x0005ec0000008000 */
[----:B--2---:R-:W2:Y:S01]  /*2860*/  FENCE.VIEW.ASYNC.S ;  /* 0x00000000000073c6 */ /* 0x004ea20000000000 */
[----:B------:R-:W-:Y:S01]  /*2870*/  SEL R11, R11, RZ, P1 ;  /* 0x000000ff0b0b7207 */ /* 0x000fe20000800000 */
[----:B--2---:R2:W-:Y:S01]  /*2880*/  SYNCS.ARRIVE.TRANS64.RED.A1T0 RZ, [R0+URZ], RZ ;  /* 0x000000ff00ff79a7 */ /* 0x0045e200081004ff */
[----:B-1----:R-:W-:-:S02]  /*2890*/  LOP3.LUT P3, RZ, R6, 0x1, RZ, 0xc0, !PT ;  /* 0x0000000106ff7812 */ /* 0x002fc4000786c0ff */
[----:B------:R-:W-:-:S04]  /*28a0*/  SEL R4, RZ, 0x1, P1 ;  /* 0x00000001ff047807 */ /* 0x000fc80000800000 */
[----:B------:R-:W-:Y:S02]  /*28b0*/  LOP3.LUT R10, R10, R4, RZ, 0x3c, !PT ;  /* 0x000000040a0a7212 */ /* 0x000fe400078e3cff */
[----:B--2---:R-:W-:-:S04]  /*28c0*/  SEL R0, RZ, 0x1, P0 ;  /* 0x00000001ff007807 */ /* 0x004fc80000000000 */
[----:B------:R-:W-:Y:S01]  /*28d0*/  LOP3.LUT R9, R9, R0, RZ, 0x3c, !PT ;  /* 0x0000000009097212 */ /* 0x000fe200078e3cff */
[----:B------:R-:W-:Y:S06]  /*28e0*/  @P3 BRA `(.L_x_44) ;  /* 0xfffffffc002c3947 */ /* 0x000fec000383ffff */
[----:B------:R-:W-:Y:S01]  /*28f0*/  ULEA UR5, UR6, UR37, 0x3 ;  /* 0x0000002506057291 */ /* 0x000fe2000f8e18ff */
[----:B------:R-:W-:-:S08]  /*2900*/  SHF.L.U32 R2, R12, 0x1f, RZ ;  /* 0x0000001f0c027819 */ /* 0x000fd000000006ff */
[----:B------:R-:W1:Y:S02]  /*2910*/  SYNCS.PHASECHK.TRANS64 P0, [UR5+0xa0], R2 ;  /* 0x0000a002ff0075a7 */ /* 0x000e640008001005 */
[----:B-1----:R-:W-:Y:S05]  /*2920*/  @P0 BRA `(.L_x_45) ;  /* 0x0000000000080947 */ /* 0x002fea0003800000 */
[----:B------:R-:W1:Y:S02]  /*2930*/  SYNCS.PHASECHK.TRANS64.TRYWAIT P0, [UR5+0xa0], R2 ;  /* 0x0000a002ff0075a7 */ /* 0x000e640008001105 */
[----:B-1----:R-:W-:Y:S05]  /*2940*/  @!P0 BRA `(.L_x_46) ;  /* 0x0000006400b08947 */ /* 0x002fea0003800000 */
.L_x_45:
[----:B------:R-:W-:-:S04]  /*2950*/  UIADD3 UR4, UPT, UPT, UR6, 0x1, URZ ;  /* 0x0000000106047890 */ /* 0x000fc8000fffe0ff */
[----:B------:R-:W-:-:S04]  /*2960*/  UISETP.NE.AND UP0, UPT, UR4, 0x2, UPT ;  /* 0x000000020400788c */ /* 0x000fc8000bf05270 */
[----:B------:R-:W-:Y:S02]  /*2970*/  USEL UR7, URZ, 0x1, UP0 ;  /* 0x00000001ff077887 */ /* 0x000fe40008000000 */
[----:B------:R-:W-:-:S04]  /*2980*/  USEL UR4, UR4, URZ, UP0 ;  /* 0x000000ff04047287 */ /* 0x000fc80008000000 */
[----:B------:R-:W-:Y:S01]  /*2990*/  ULEA UR4, UR4, UR37, 0x3 ;  /* 0x0000002504047291 */ /* 0x000fe2000f8e18ff */
[----:B-1----:R-:W-:-:S04]  /*29a0*/  LOP3.LUT R2, R12, UR7, RZ, 0x3c, !PT ;  /* 0x000000070c027c12 */ /* 0x002fc8000f8e3cff */
[----:B------:R-:W-:-:S04]  /*29b0*/  SHF.L.U32 R0, R2, 0x1f, RZ ;  /* 0x0000001f02007819 */ /* 0x000fc800000006ff */
[----:B------:R-:W1:Y:S02]  /*29c0*/  SYNCS.PHASECHK.TRANS64 P0, [UR4+0xa0], R0 ;  /* 0x0000a000ff0075a7 */ /* 0x000e640008001004 */
[----:B-1----:R-:W-:Y:S05]  /*29d0*/  @P0 EXIT ;  /* 0x000000000000094d */ /* 0x002fea0003800000 */
[----:B------:R-:W-:Y:S02]  /*29e0*/  SHF.L.U32 R2, R2, 0x1f, RZ ;  /* 0x0000001f02027819 */ /* 0x000fe400000006ff */
[----:B------:R-:W-:-:S07]  /*29f0*/  MOV R0, UR4 ;  /* 0x0000000400007c02 */ /* 0x000fce0008000f00 */
.L_x_47:
[----:B-1----:R1:W2:Y:S02]  /*2a00*/  SYNCS.PHASECHK.TRANS64.TRYWAIT P0, [R0+URZ+0xa0], R2 ;  /* 0x0000a002000075a7 */ /* 0x0022a400080011ff */
[----:B--2---:R-:W-:Y:S05]  /*2a10*/  @!P0 NANOSLEEP.SYNCS 0x989680 ;  /* 0x009896800000895d */ /* 0x004fea0003900000 */
[----:B------:R-:W2:Y:S02]  /*2a20*/  @!P0 SYNCS.PHASECHK.TRANS64 P0, [R0+URZ+0xa0], R2 ;  /* 0x0000a002000085a7 */ /* 0x000ea400080010ff */
[----:B--2---:R-:W-:Y:S05]  /*2a30*/  @P0 EXIT ;  /* 0x000000000000094d */ /* 0x004fea0003800000 */
[----:B------:R-:W-:Y:S05]  /*2a40*/  BRA `(.L_x_47) ;  /* 0xfffffffc00ec7947 */ /* 0x000fea000383ffff */
.L_x_40:
[----:B------:R-:W-:-:S09]  /*2a50*/  UISETP.NE.AND UP1, UPT, UR8, URZ, UPT ;  /* 0x000000ff0800728c */ /* 0x000fd2000bf25270 */
[----:B------:R-:W-:Y:S05]  /*2a60*/  BRA.U UP1, `(.L_x_48) ;  /* 0x0000000d01b47547 */ /* 0x000fea000b800000 */
[----:B------:R-:W-:Y:S01]  /*2a70*/  UMOV UR4, 0x40 ;  /* 0x0000004000047882 */ /* 0x000fe20000000000 */
[----:B------:R-:W-:Y:S01]  /*2a80*/  NOP ;  /* 0x0000000000007918 */ /* 0x000fe20000000000 */
[----:B------:R-:W-:Y:S01]  /*2a90*/  ULEA UR4, UR37, UR4, 0x18 ;  /* 0x0000000425047291 */ /* 0x000fe2000f8ec0ff */
[----:B------:R-:W-:Y:S02]  /*2aa0*/  UMOV UR5, 0x400 ;  /* 0x0000040000057882 */ /* 0x000fe40000000000 */
[----:B------:R-:W-:-:S06]  /*2ab0*/  ULEA UR37, UR37, UR5, 0x18 ;  /* 0x0000000525257291 */ /* 0x000fcc000f8ec0ff */
[----:B------:R-:W1:Y:S02]  /*2ac0*/  LDS.U8 R0, [UR4+0x1c] ;  /* 0x00001c04ff007984 */ /* 0x000e640008000000 */
[----:B-1----:R-:W-:-:S13]  /*2ad0*/  ISETP.NE.AND P0, PT, R0, RZ, PT ;  /* 0x000000ff0000720c */ /* 0x002fda0003f05270 */
[----:B------:R-:W-:Y:S05]  /*2ae0*/  @P0 BRA `(.L_x_49) ;  /* 0x0000000000580947 */ /* 0x000fea0003800000 */
[----:B------:R-:W-:-:S13]  /*2af0*/  ELECT P0, URZ, PT ;  /* 0x0000000000ff782f */ /* 0x000fda0003800000 */
[----:B------:R-:W-:Y:S05]  /*2b00*/  @!P0 BRA `(.L_x_50) ;  /* 0x0000000000608947 */ /* 0x000fea0003800000 */
[----:B------:R-:W-:Y:S01]  /*2b10*/  UMOV UR5, 0x10 ;  /* 0x0000001000057882 */ /* 0x000fe20000000000 */
[----:B------:R-:W-:Y:S01]  /*2b20*/  HFMA2 R0, -RZ, RZ, 0, 5.9604644775390625e-08 ;  /* 0x00000001ff007431 */ /* 0x000fe200000001ff */
[----:B------:R-:W-:-:S03]  /*2b30*/  MOV R2, 0xffff ;  /* 0x0000ffff00027802 */ /* 0x000fc60000000f00 */
[----:B------:R-:W-:Y:S04]  /*2b40*/  DEPBAR.LE SB1, 0x36 ;  /* 0x00009d800000791a */ /* 0x000fe80000000000 */
[----:B------:R-:W1:Y:S02]  /*2b50*/  UTCATOMSWS.FIND_AND_SET.ALIGN UP0, UR5, UR5 ;  /* 0x00000005000575e3 */ /* 0x000e640008000800 */
[----:B-1----:R-:W-:Y:S01]  /*2b60*/  MOV R3, UR5 ;  /* 0x0000000500037c02 */ /* 0x002fe20008000f00 */
[----:B------:R-:W-:Y:S06]  /*2b70*/  BRA.U UP0, `(.L_x_51) ;  /* 0x0000000100187547 */ /* 0x000fec000b800000 */
.L_x_52:
[----:B------:R-:W-:Y:S05]  /*2b80*/  NANOSLEEP 0x64 ;  /* 0x000000640000795d */ /* 0x000fea0003800000 */
[----:B------:R-:W-:-:S05]  /*2b90*/  UMOV UR5, 0x10 ;  /* 0x0000001000057882 */ /* 0x000fca0000000000 */
[----:B------:R-:W-:Y:S04]  /*2ba0*/  DEPBAR.LE SB1, 0x36 ;  /* 0x00009d800000791a */ /* 0x000fe80000000000 */
[----:B------:R-:W1:Y:S02]  /*2bb0*/  UTCATOMSWS.FIND_AND_SET.ALIGN UP0, UR5, UR5 ;  /* 0x00000005000575e3 */ /* 0x000e640008000800 */
[----:B-1----:R-:W-:Y:S01]  /*2bc0*/  MOV R3, UR5 ;  /* 0x0000000500037c02 */ /* 0x002fe20008000f00 */
[----:B------:R-:W-:Y:S05]  /*2bd0*/  BRA.U !UP0, `(.L_x_52) ;  /* 0xfffffffd08e87547 */ /* 0x000fea000b83ffff */
.L_x_51:
[-C--:B------:R-:W-:Y:S02]  /*2be0*/  SHF.L.U32 R2, R2, R3.reuse, RZ ;  /* 0x0000000302027219 */ /* 0x080fe400000006ff */
[----:B------:R-:W-:Y:S01]  /*2bf0*/  SHF.L.U32 R0, R0, R3, RZ ;  /* 0x0000000300007219 */ /* 0x000fe200000006ff */
[----:B------:R-:W-:Y:S02]  /*2c00*/  IMAD.SHL.U32 R3, R3, 0x20, RZ ;  /* 0x0000002003037824 */ /* 0x000fe400078e00ff */
[----:B------:R1:W-:Y:S04]  /*2c10*/  ATOMS.OR RZ, [UR4+0x14], R2 ;  /* 0x00001402ffff798c */ /* 0x0003e8000b000004 */
[----:B------:R1:W-:Y:S04]  /*2c20*/  ATOMS.OR RZ, [UR4+0x18], R0 ;  /* 0x00001800ffff798c */ /* 0x0003e8000b000004 */
[----:B------:R1:W-:Y:S01]  /*2c30*/  STS [UR37+0x140], R3 ;  /* 0x00014003ff007988 */ /* 0x0003e20008000825 */
[----:B------:R-:W-:Y:S05]  /*2c40*/  BRA `(.L_x_50) ;  /* 0x0000000000107947 */ /* 0x000fea0003800000 */
.L_x_49:
[----:B------:R-:W-:Y:S02]  /*2c50*/  MOV R0, 0xffffffff ;  /* 0xffffffff00007802 */ /* 0x000fe40000000f00 */
[----:B------:R-:W-:-:S03]  /*2c60*/  MOV R2, 0x2c90 ;  /* 0x00002c9000027802 */ /* 0x000fc60000000f00 */
[----:B------:R1:W-:Y:S04]  /*2c70*/  STS [UR37+0x140], R0 ;  /* 0x00014000ff007988 */ /* 0x0003e80008000825 */
[----:B-1-3-5:R-:W-:Y:S05]  /*2c80*/  CALL.REL.NOINC `($__internal_1_$__cuda_sm10x_tcgen05_guardrail_trap_phase_invalid_during_alloc) ;  /* 0x0000006800f87944 */ /* 0x02afea0003c00000 */
.L_x_50:
[----:B------:R-:W-:Y:S05]  /*2c90*/  WARPSYNC.ALL ;  /* 0x0000000000007948 */ /* 0x000fea0003800000 */
[----:B------:R-:W2:Y:S01]  /*2ca0*/  S2UR UR5, SR_CgaCtaId ;  /* 0x00000000000579c3 */ /* 0x000ea20000008800 */
[----:B------:R-:W-:Y:S01]  /*2cb0*/  UMOV UR4, 0x400 ;  /* 0x0000040000047882 */ /* 0x000fe20000000000 */
[----:B------:R-:W-:-:S06]  /*2cc0*/  NOP ;  /* 0x0000000000007918 */ /* 0x000fcc0000000000 */
[----:B------:R-:W-:Y:S06]  /*2cd0*/  BAR.ARV 0x6, 0xa0 ;  /* 0x0182800000007b1d */ /* 0x000fec0000002000 */
[----:B------:R-:W4:Y:S01]  /*2ce0*/  LDCU UR7, c[0x0][0x38c] ;  /* 0x00007180ff0777ac */ /* 0x000f220008000800 */
[----:B------:R-:W-:Y:S01]  /*2cf0*/  IMAD.MOV.U32 R11, RZ, RZ, 0x1 ;  /* 0x00000001ff0b7424 */ /* 0x000fe200078e00ff */
[----:B------:R-:W-:Y:S01]  /*2d00*/  CS2R R8, SRZ ;  /* 0x0000000000087805 */ /* 0x000fe2000001ff00 */
[----:B------:R-:W-:Y:S01]  /*2d10*/  IMAD.MOV.U32 R10, RZ, RZ, RZ ;  /* 0x000000ffff0a7224 */ /* 0x000fe200078e00ff */
[----:B------:R-:W3:Y:S01]  /*2d20*/  LDCU UR6, c[0x0][0x38c] ;  /* 0x00007180ff0677ac */ /* 0x000ee20008000800 */
[----:B------:R-:W-:Y:S01]  /*2d30*/  UMOV UR15, URZ ;  /* 0x000000ff000f7c82 */ /* 0x000fe20008000000 */
[----:B------:R-:W-:Y:S01]  /*2d40*/  UMOV UR14, URZ ;  /* 0x000000ff000e7c82 */ /* 0x000fe20008000000 */
[----:B--2---:R-:W-:Y:S01]  /*2d50*/  ULEA UR5, UR5, UR4, 0x18 ;  /* 0x0000000405057291 */ /* 0x004fe2000f8ec0ff */
[----:B------:R-:W-:Y:S01]  /*2d60*/  UMOV UR24, 0x0 ;  /* 0x0000000000187882 */ /* 0x000fe20000000000 */
[----:B------:R-:W-:-:S02]  /*2d70*/  UMOV UR25, 0x8200010 ;  /* 0x0820001000197882 */ /* 0x000fc40000000000 */
[----:B------:R-:W-:Y:S02]  /*2d80*/  UIADD3 UR10, UPT, UPT, UR5, 0x8400, URZ ;  /* 0x00008400050a7890 */ /* 0x000fe4000fffe0ff */
[----:B------:R-:W-:Y:S02]  /*2d90*/  UIADD3 UR11, UPT, UPT, UR5, 0x18400, URZ ;  /* 0x00018400050b7890 */ /* 0x000fe4000fffe0ff */
[----:B----4-:R-:W-:Y:S01]  /*2da0*/  UIADD3 UR7, UPT, UPT, UR7, 0x3f, URZ ;  /* 0x0000003f07077890 */ /* 0x010fe2000fffe0ff */
[----:B-1----:R-:W1:Y:S01]  /*2db0*/  LDS R0, [UR5+0x140] ;  /* 0x00014005ff007984 */ /* 0x002e620008000800 */
[----:B------:R-:W-:Y:S02]  /*2dc0*/  USHF.R.U32.HI UR10, URZ, 0x4, UR10 ;  /* 0x00000004ff0a7899 */ /* 0x000fe4000801160a */
[----:B------:R-:W-:Y:S02]  /*2dd0*/  USHF.R.S32.HI UR4, URZ, 0x1f, UR7 ;  /* 0x0000001fff047899 */ /* 0x000fe40008011407 */
[----:B------:R-:W-:-:S02]  /*2de0*/  USHF.R.U32.HI UR11, URZ, 0x4, UR11 ;  /* 0x00000004ff0b7899 */ /* 0x000fc4000801160b */
[----:B------:R-:W-:Y:S02]  /*2df0*/  ULEA.HI UR4, UR4, UR7, URZ, 0x6 ;  /* 0x0000000704047291 */ /* 0x000fe4000f8f30ff */
[----:B------:R-:W-:Y:S02]  /*2e00*/  ULOP3.LUT UR10, UR10, 0x3fff, URZ, 0xc0, !UPT ;  /* 0x00003fff0a0a7892 */ /* 0x000fe4000f8ec0ff */
[----:B------:R-:W-:Y:S02]  /*2e10*/  USHF.R.S32.HI UR4, URZ, 0x6, UR4 ;  /* 0x00000006ff047899 */ /* 0x000fe40008011404 */
[----:B------:R-:W-:Y:S02]  /*2e20*/  ULOP3.LUT UR11, UR11, 0x3fff, URZ, 0xc0, !UPT ;  /* 0x00003fff0b0b7892 */ /* 0x000fe4000f8ec0ff */
[----:B------:R-:W-:Y:S01]  /*2e30*/  UISETP.LT.AND UP0, UPT, UR4, 0x1, UPT ;  /* 0x000000010400788c */ /* 0x000fe2000bf01270 */
[----:B------:R-:W-:Y:S01]  /*2e40*/  UMOV UR22, 0x0 ;  /* 0x0000000000167882 */ /* 0x000fe20000000000 */
[----:B------:R-:W-:-:S02]  /*2e50*/  UMOV UR23, 0x8200010 ;  /* 0x0820001000177882 */ /* 0x000fc40000000000 */
[----:B------:R-:W-:Y:S02]  /*2e60*/  USEL UR9, UR4, 0x1, !UP0 ;  /* 0x0000000104097887 */ /* 0x000fe4000c000000 */
[----:B------:R-:W-:Y:S02]  /*2e70*/  ULOP3.LUT UR10, UR10, 0x10000, URZ, 0xfc, !UPT ;  /* 0x000100000a0a7892 */ /* 0x000fe4000f8efcff */
[----:B------:R-:W-:Y:S02]  /*2e80*/  ULOP3.LUT UR11, UR11, 0x10000, URZ, 0xfc, !UPT ;  /* 0x000100000b0b7892 */ /* 0x000fe4000f8efcff */
[----:B------:R-:W-:Y:S02]  /*2e90*/  UIADD3 UR9, UPT, UPT, -UR9, URZ, URZ ;  /* 0x000000ff09097290 */ /* 0x000fe4000fffe1ff */
[----:B---3--:R-:W-:Y:S01]  /*2ea0*/  UISETP.GE.AND UP3, UPT, UR6, 0x1, UPT ;  /* 0x000000010600788c */ /* 0x008fe2000bf66270 */
[----:B------:R-:W-:Y:S01]  /*2eb0*/  UMOV UR20, 0x0 ;  /* 0x0000000000147882 */ /* 0x000fe20000000000 */
[----:B------:R-:W-:Y:S01]  /*2ec0*/  UMOV UR21, 0x8200010 ;  /* 0x0820001000157882 */ /* 0x000fe20000000000 */
[----:B------:R-:W-:Y:S01]  /*2ed0*/  UMOV UR18, 0x0 ;  /* 0x0000000000127882 */ /* 0x000fe20000000000 */
[----:B------:R-:W-:Y:S01]  /*2ee0*/  UMOV UR19, 0x8200010 ;  /* 0x0820001000137882 */ /* 0x000fe20000000000 */
[----:B-1----:R-:W-:-:S15]  /*2ef0*/  R2UR UR16, R0 ;  /* 0x00000000001072ca */ /* 0x002fde00000e0000 */
.L_x_59:
[----:B------:R-:W-:Y:S02]  /*2f00*/  LEA R0, R10, UR5, 0x3 ;  /* 0x000000050a007c11 */ /* 0x000fe4000f8e18ff */
[----:B------:R-:W-:Y:S02]  /*2f10*/  SHF.L.U32 R2, R9, 0x1f, RZ ;  /* 0x0000001f09027819 */ /* 0x000fe400000006ff */
[----:B------:R-:W-:Y:S01]  /*2f20*/  PLOP3.LUT P0, PT, PT, PT, UP3, 0x80, 0x8 ;  /* 0x000000000008781c */ /* 0x000fe20003f0f038 */
[----:B------:R-:W-:Y:S01]  /*2f30*/  VIADD R3, R0, 0xa0 ;  /* 0x000000a000037836 */ /* 0x000fe20000000000 */
[----:B-1----:R-:W1:Y:S02]  /*2f40*/  SYNCS.PHASECHK.TRANS64.TRYWAIT P1, [R0+URZ+0x90], R2 ;  /* 0x00009002000075a7 */ /* 0x002e6400080211ff */
[----:B-1-3--:R-:W-:Y:S09]  /*2f50*/  @!P1 BRA `(.L_x_53) ;  /* 0x0000006000449947 */ /* 0x00aff20003800000 */
.L_x_146:
[----:B------:R-:W-:Y:S01]  /*2f60*/  LEA R4, R10, UR5, 0x4 ;  /* 0x000000050a047c11 */ /* 0x000fe2000f8e20ff */
[----:B------:R-:W-:Y:S01]  /*2f70*/  @UP3 ULEA UR6, UR14, UR5, 0x3 ;  /* 0x000000050e063291 */ /* 0x000fe2000f8e18ff */
[----:B------:R-:W-:Y:S01]  /*2f80*/  PLOP3.LUT P2, PT, PT, PT, PT, 0x80, 0x8 ;  /* 0x000000000008781c */ /* 0x000fe20003f4f070 */
[----:B------:R-:W-:Y:S01]  /*2f90*/  ULEA UR7, UR15, UR5, 0x3 ;  /* 0x000000050f077291 */ /* 0x000fe2000f8e18ff */
[----:B------:R-:W-:Y:S01]  /*2fa0*/  PRMT R3, RZ, 0x654, R3 ;  /* 0x00000654ff037816 */ /* 0x000fe20000000003 */
[----:B------:R-:W-:Y:S01]  /*2fb0*/  ULEA UR8, UR15, UR16, 0x7 ;  /* 0x000000100f087291 */ /* 0x000fe2000f8e38ff */
[----:B------:R-:W2:Y:S01]  /*2fc0*/  LDS.128 R4, [R4+0x120] ;  /* 0x0001200004047984 */ /* 0x000ea20000000c00 */
[----:B-1----:R-:W-:Y:S02]  /*2fd0*/  @P0 SHF.L.U32 R2, R8, 0x1f, RZ ;  /* 0x0000001f08020819 */ /* 0x002fe400000006ff */
[----:B------:R-:W-:Y:S01]  /*2fe0*/  SHF.L.U32 R0, R11, 0x1f, RZ ;  /* 0x0000001f0b007819 */ /* 0x000fe200000006ff */
[----:B------:R-:W-:Y:S01]  /*2ff0*/  @!PT LDS RZ, [RZ] ;  /* 0x00000000fffff984 */ /* 0x000fe20000000800 */
[----:B------:R-:W-:Y:S01]  /*3000*/  @!PT LDS RZ, [RZ] ;  /* 0x00000000fffff984 */ /* 0x000fe20000000800 */
[----:B------:R-:W-:Y:S01]  /*3010*/  @!PT LDS RZ, [RZ] ;  /* 0x00000000fffff984 */ /* 0x000fe20000000800 */
[----:B------:R-:W-:Y:S01]  /*3020*/  @!PT LDS RZ, [RZ] ;  /* 0x00000000fffff984 */ /* 0x000fe20000000800 */
[----:B------:R1:W-:Y:S06]  /*3030*/  MEMBAR.ALL.CTA ;  /* 0x0000000000007992 */ /* 0x0003ec0000008000 */
[----:B-1----:R-:W1:Y:S02]  /*3040*/  FENCE.VIEW.ASYNC.S ;  /* 0x00000000000073c6 */ /* 0x002e640000000000 */
[----:B-1----:R1:W-:Y:S01]  /*3050*/  SYNCS.ARRIVE.TRANS64.RED.A1T0 RZ, [R3+URZ], RZ ;  /* 0x000000ff03ff79a7 */ /* 0x0023e200081004ff */
[----:B------:R1:W3:Y:S01]  /*3060*/  @P0 SYNCS.PHASECHK.TRANS64.TRYWAIT P2, [UR6], R2 ;  /* 0x00000002ff0005a7 */ /* 0x0002e20008041106 */
[----:B--2---:R-:W-:Y:S01]  /*3070*/  LOP3.LUT P1, RZ, R6, 0x1, RZ, 0xc0, !PT ;  /* 0x0000000106ff7812 */ /* 0x004fe2000782c0ff */
[----:B------:R-:W2:Y:S02]  /*3080*/  SYNCS.PHASECHK.TRANS64.TRYWAIT P0, [UR7+0xd0], R0 ;  /* 0x0000d000ff0075a7 */ /* 0x000ea40008001107 */
[----:B-123--:R-:W-:Y:S10]  /*3090*/  @!P0 BRA `(.L_x_54) ;  /* 0x0000006000088947 */ /* 0x00eff40003800000 */
.L_x_148:
[----:B------:R-:W-:Y:S01]  /*30a0*/  IADD3 R10, PT, PT, R10, 0x1, RZ ;  /* 0x000000010a0a7810 */ /* 0x000fe20007ffe0ff */
[----:B------:R-:W-:Y:S06]  /*30b0*/  BRA.U !UP3, `(.L_x_55) ;  /* 0x000000010bc07547 */ /* 0x000fec000b800000 */
[----:B------:R-:W-:Y:S01]  /*30c0*/  UPLOP3.LUT UP4, UPT, UPT, UPT, UPT, 0x40, 0x4 ;  /* 0x000000000004789c */ /* 0x000fe20003f8e870 */
[----:B------:R-:W-:Y:S01]  /*30d0*/  UMOV UR13, UR9 ;  /* 0x00000009000d7c82 */ /* 0x000fe20008000000 */
[----:B------:R-:W-:Y:S01]  /*30e0*/  UMOV UR12, UR4 ;  /* 0x00000004000c7c82 */ /* 0x000fe20008000000 */
[----:B------:R-:W-:-:S08]  /*30f0*/  UMOV UR17, UR14 ;  /* 0x0000000e00117c82 */ /* 0x000fd00008000000 */
.L_x_58:
[----:B------:R-:W-:Y:S02]  /*3100*/  UIADD3 UR13, UPT, UPT, UR13, 0x1, URZ ;  /* 0x000000010d0d7890 */ /* 0x000fe4000fffe0ff */
[----:B--2---:R-:W-:Y:S02]  /*3110*/  ULEA UR6, UR17, UR5, 0x3 ;  /* 0x0000000511067291 */ /* 0x004fe4000f8e18ff */
[----:B------:R-:W-:Y:S01]  /*3120*/  UISETP.NE.AND UP0, UPT, UR13, URZ, UPT ;  /* 0x000000ff0d00728c */ /* 0x000fe2000bf05270 */
[----:B---3--:R-:W-:Y:S10]  /*3130*/  @P2 BRA `(.L_x_56) ;  /* 0x00000000000c2947 */ /* 0x008ff40003800000 */
[----:B-1----:R-:W-:Y:S04]  /*3140*/  SHF.L.U32 R2, R8, 0x1f, RZ ;  /* 0x0000001f08027819 */ /* 0x002fe800000006ff */
[----:B------:R-:W1:Y:S02]  /*3150*/  SYNCS.PHASECHK.TRANS64.TRYWAIT P0, [UR6], R2 ;  /* 0x00000002ff0075a7 */ /* 0x000e640008001106 */
[----:B-1----:R-:W-:Y:S05]  /*3160*/  @!P0 BRA `(.L_x_57) ;  /* 0x0000005c00ec8947 */ /* 0x002fea0003800000 */
.L_x_56:
[----:B------:R-:W-:Y:S01]  /*3170*/  UISETP.NE.AND UP1, UPT, UR12, 0x1, UPT ;  /* 0x000000010c00788c */ /* 0x000fe2000bf25270 */
[----:B------:R-:W-:Y:S01]  /*3180*/  PLOP3.LUT P2, PT, PT, PT, PT, 0x80, 0x8 ;  /* 0x000000000008781c */ /* 0x000fe20003f4f070 */
[----:B------:R-:W-:Y:S02]  /*3190*/  UIADD3 UR14, UPT, UPT, UR17, 0x1, URZ ;  /* 0x00000001110e7890 */ /* 0x000fe4000fffe0ff */
[----:B------:R-:W-:Y:S02]  /*31a0*/  ULEA UR28, UR17, UR11, 0xa ;  /* 0x0000000b111c7291 */ /* 0x000fe4000f8e50ff */
[----:B------:R-:W-:Y:S01]  /*31b0*/  UISETP.NE.AND UP2, UPT, UR14, 0x4, UPT ;  /* 0x000000040e00788c */ /* 0x000fe2000bf45270 */
[----:B------:R-:W-:Y:S01]  /*31c0*/  PLOP3.LUT P0, PT, PT, PT, UP1, 0x80, 0x8 ;  /* 0x000000000008781c */ /* 0x000fe20003f0f018 */
[----:B------:R-:W-:Y:S02]  /*31d0*/  UIADD3 UR40, UPT, UPT, UR28, 0x2, URZ ;  /* 0x000000021c287890 */ /* 0x000fe4000fffe0ff */
[----:B------:R-:W-:Y:S02]  /*31e0*/  USEL UR27, URZ, 0x1, UP2 ;  /* 0x00000001ff1b7887 */ /* 0x000fe40009000000 */
[----:B------:R-:W-:Y:S02]  /*31f0*/  USEL UR14, UR14, URZ, UP2 ;  /* 0x000000ff0e0e7287 */ /* 0x000fe40009000000 */
[----:B------:R-:W-:Y:S02]  /*3200*/  UIADD3 UR36, UPT, UPT, UR28, 0x4, URZ ;  /* 0x000000041c247890 */ /* 0x000fe4000fffe0ff */
[----:B------:R-:W-:Y:S01]  /*3210*/  @UP1 ULEA UR26, UR14, UR5, 0x3 ;  /* 0x000000050e1a1291 */ /* 0x000fe2000f8e18ff */
[----:B------:R-:W-:Y:S01]  /*3220*/  LOP3.LUT R8, R8, UR27, RZ, 0x3c, !PT ;  /* 0x0000001b08087c12 */ /* 0x000fe2000f8e3cff */
[----:B------:R-:W-:Y:S02]  /*3230*/  UIADD3 UR32, UPT, UPT, UR28, 0x6, URZ ;  /* 0x000000061c207890 */ /* 0x000fe4000fffe0ff */
[----:B------:R-:W-:Y:S01]  /*3240*/  UIADD3 UR6, UPT, UPT, UR6, 0x20, URZ ;  /* 0x0000002006067890 */ /* 0x000fe2000fffe0ff */
[----:B-1----:R-:W-:Y:S01]  /*3250*/  @P0 SHF.L.U32 R0, R8, 0x1f, RZ ;  /* 0x0000001f08000819 */ /* 0x002fe200000006ff */
[----:B------:R-:W-:Y:S01]  /*3260*/  UIADD3 UR12, UPT, UPT, UR12, -0x1, URZ ;  /* 0xffffffff0c0c7890 */ /* 0x000fe2000fffe0ff */
[----:B------:R-:W-:Y:S02]  /*3270*/  UMOV UR29, 0x40004040 ;  /* 0x40004040001d7882 */ /* 0x000fe40000000000 */
[----:B------:R2:W3:Y:S01]  /*3280*/  @P0 SYNCS.PHASECHK.TRANS64.TRYWAIT P2, [UR26], R0 ;  /* 0x00000000ff0005a7 */ /* 0x0004e2000804111a */
[----:B------:R-:W-:Y:S01]  /*3290*/  ULEA UR26, UR17, UR10, 0xa ;  /* 0x0000000a111a7291 */ /* 0x000fe2000f8e50ff */
[----:B------:R-:W-:Y:S01]  /*32a0*/  UMOV UR27, 0x40004040 ;  /* 0x40004040001b7882 */ /* 0x000fe20000000000 */
[----:B------:R-:W-:Y:S02]  /*32b0*/  UMOV UR41, 0x40004040 ;  /* 0x4000404000297882 */ /* 0x000fe40000000000 */
[----:B------:R-:W-:Y:S02]  /*32c0*/  UIADD3 UR38, UPT, UPT, UR26, 0x2, URZ ;  /* 0x000000021a267890 */ /* 0x000fe4000fffe0ff */
[----:B------:R-:W-:Y:S02]  /*32d0*/  UIADD3 UR34, UPT, UPT, UR26, 0x4, URZ ;  /* 0x000000041a227890 */ /* 0x000fe4000fffe0ff */
[----:B------:R-:W-:Y:S01]  /*32e0*/  UIADD3 UR30, UPT, UPT, UR26, 0x6, URZ ;  /* 0x000000061a1e7890 */ /* 0x000fe2000fffe0ff */
[----:B------:R2:W-:Y:S01]  /*32f0*/  UTCHMMA gdesc[UR26], gdesc[UR28], tmem[UR8], tmem[UR24], idesc[UR25], UP4 ;  /* 0x00ff181c1a0075ea */ /* 0x0005e2000a000008 */
[----:B------:R-:W-:Y:S01]  /*3300*/  UPLOP3.LUT UP4, UPT, UPT, UPT, UPT, 0x80, 0x8 ;  /* 0x000000000008789c */ /* 0x000fe20003f8f070 */
[----:B------:R-:W-:Y:S01]  /*3310*/  UMOV UR39, 0x40004040 ;  /* 0x4000404000277882 */ /* 0x000fe20000000000 */
[----:B------:R-:W-:Y:S01]  /*3320*/  UMOV UR37, 0x40004040 ;  /* 0x4000404000257882 */ /* 0x000fe20000000000 */
[----:B------:R2:W-:Y:S01]  /*3330*/  UTCHMMA gdesc[UR38], gdesc[UR40], tmem[UR8], tmem[UR22], idesc[UR23], UPT ;  /* 0x00ff1628260075ea */ /* 0x0005e2000b800008 */
[----:B------:R-:W-:Y:S01]  /*3340*/  UMOV UR35, 0x40004040 ;  /* 0x4000404000237882 */ /* 0x000fe20000000000 */
[----:B------:R-:W-:Y:S01]  /*3350*/  UMOV UR33, 0x40004040 ;  /* 0x4000404000217882 */ /* 0x000fe20000000000 */
[----:B------:R-:W-:Y:S01]  /*3360*/  UMOV UR31, 0x40004040 ;  /* 0x40004040001f7882 */ /* 0x000fe20000000000 */
[----:B------:R2:W-:Y:S01]  /*3370*/  UTCHMMA gdesc[UR34], gdesc[UR36], tmem[UR8], tmem[UR20], idesc[UR21], UPT ;  /* 0x00ff1424220075ea */ /* 0x0005e2000b800008 */
[----:B------:R2:W-:Y:S01]  /*3380*/  UTCHMMA gdesc[UR30], gdesc[UR32], tmem[UR8], tmem[UR18], idesc[UR19], UPT ;  /* 0x00ff12201e0075ea */ /* 0x0005e2000b800008 */
[----:B------:R2:W-:Y:S01]  /*3390*/  UTCBAR [UR6], URZ ;  /* 0x000000ff060073e9 */ /* 0x0005e200080000ff */
[----:B------:R-:W-:Y:S01]  /*33a0*/  UMOV UR17, UR14 ;  /* 0x0000000e00117c82 */ /* 0x000fe20008000000 */
[----:B------:R-:W-:Y:S05]  /*33b0*/  BRA.U UP0, `(.L_x_58) ;  /* 0xfffffffd00507547 */ /* 0x000fea000b83ffff */
.L_x_55:
[----:B------:R-:W-:Y:S01]  /*33c0*/  UIADD3 UR15, UPT, UPT, UR15, 0x1, URZ ;  /* 0x000000010f0f7890 */ /* 0x000fe2000fffe0ff */
[C---:B------:R-:W-:Y:S01]  /*33d0*/  ISETP.NE.AND P0, PT, R10.reuse, 0x2, PT ;  /* 0x000000020a00780c */ /* 0x040fe20003f05270 */
[----:B------:R-:W-:Y:S02]  /*33e0*/  UIADD3 UR7, UPT, UPT, UR7, 0xb0, URZ ;  /* 0x000000b007077890 */ /* 0x000fe4000fffe0ff */
[----:B------:R-:W-:Y:S01]  /*33f0*/  UISETP.NE.AND UP0, UPT, UR15, 0x4, UPT ;  /* 0x000000040f00788c */ /* 0x000fe2000bf05270 */
[----:B-12---:R-:W-:Y:S02]  /*3400*/  SEL R0, RZ, 0x1, P0 ;  /* 0x00000001ff007807 */ /* 0x006fe40000000000 */
[----:B------:R-:W-:Y:S01]  /*3410*/  SEL R10, R10, RZ, P0 ;  /* 0x000000ff0a0a7207 */ /* 0x000fe20000000000 */
[----:B------:R-:W-:Y:S01]  /*3420*/  USEL UR6, URZ, 0x1, UP0 ;  /* 0x00000001ff067887 */ /* 0x000fe20008000000 */
[----:B------:R-:W-:Y:S01]  /*3430*/  LOP3.LUT R9, R9, R0, RZ, 0x3c, !PT ;  /* 0x0000000009097212 */ /* 0x000fe200078e3cff */
[----:B------:R-:W-:Y:S01]  /*3440*/  USEL UR15, UR15, URZ, UP0 ;  /* 0x000000ff0f0f7287 */ /* 0x000fe20008000000 */
[----:B------:R1:W-:Y:S03]  /*3450*/  UTCBAR [UR7], URZ ;  /* 0x000000ff070073e9 */ /* 0x0003e600080000ff */
[----:B------:R-:W-:Y:S01]  /*3460*/  LOP3.LUT R11, R11, UR6, RZ, 0x3c, !PT ;  /* 0x000000060b0b7c12 */ /* 0x000fe2000f8e3cff */
[----:B------:R-:W-:Y:S07]  /*3470*/  @P1 BRA `(.L_x_59) ;  /* 0xfffffff800a01947 */ /* 0x000fee000383ffff */
[----:B------:R-:W2:Y:S01]  /*3480*/  S2UR UR4, SR_CgaCtaId ;  /* 0x00000000000479c3 */ /* 0x000ea20000008800 */
[----:B------:R-:W-:Y:S01]  /*3490*/  ELECT P0, URZ, PT ;  /* 0x0000000000ff782f */ /* 0x000fe20003800000 */
[----:B------:R-:W-:Y:S01]  /*34a0*/  IMAD.MOV.U32 R0, RZ, RZ, 0x1 ;  /* 0x00000001ff007424 */ /* 0x000fe200078e00ff */
[----:B------:R-:W-:Y:S01]  /*34b0*/  UIADD3 UR5, UPT, UPT, UR5, 0xd0, URZ ;  /* 0x000000d005057890 */ /* 0x000fe2000fffe0ff */
[----:B------:R-:W-:Y:S01]  /*34c0*/  SHF.L.U32 R2, R11, 0x1f, RZ ;  /* 0x0000001f0b027819 */ /* 0x000fe200000006ff */
[----:B------:R-:W-:-:S03]  /*34d0*/  UMOV UR6, 0x40 ;  /* 0x0000004000067882 */ /* 0x000fc60000000000 */
[----:B------:R-:W-:Y:S01]  /*34e0*/  UVIRTCOUNT.DEALLOC.SMPOOL 0x80 ;  /* 0x000000800000784c */ /* 0x000fe20000000000 */
[----:B--2---:R-:W-:Y:S02]  /*34f0*/  ULEA UR4, UR4, UR6, 0x18 ;  /* 0x0000000604047291 */ /* 0x004fe4000f8ec0ff */
[----:B------:R-:W-:-:S07]  /*3500*/  ULEA UR6, UR15, UR5, 0x3 ;  /* 0x000000050f067291 */ /* 0x000fce000f8e18ff */
[----:B------:R2:W-:Y:S02]  /*3510*/  @P0 STS.U8 [UR4+0x1c], R0 ;  /* 0x00001c00ff000988 */ /* 0x0005e40008000004 */
[----:B------:R-:W4:Y:S02]  /*3520*/  SYNCS.PHASECHK.TRANS64.TRYWAIT P0, [UR6], R2 ;  /* 0x00000002ff0075a7 */ /* 0x000f240008001106 */
[----:B--2-4-:R-:W-:Y:S05]  /*3530*/  @!P0 BRA `(.L_x_60) ;  /* 0x0000005c00108947 */ /* 0x014fea0003800000 */
.L_x_151:
[----:B-1----:R-:W-:-:S04]  /*3540*/  UIADD3 UR7, UPT, UPT, UR15, 0x1, URZ ;  /* 0x000000010f077890 */ /* 0x002fc8000fffe0ff */
[----:B------:R-:W-:-:S04]  /*3550*/  UISETP.NE.AND UP0, UPT, UR7, 0x4, UPT ;  /* 0x000000040700788c */ /* 0x000fc8000bf05270 */
[----:B------:R-:W-:Y:S02]  /*3560*/  USEL UR8, URZ, 0x1, UP0 ;  /* 0x00000001ff087887 */ /* 0x000fe40008000000 */
[----:B------:R-:W-:-:S04]  /*3570*/  USEL UR7, UR7, URZ, UP0 ;  /* 0x000000ff07077287 */ /* 0x000fc80008000000 */
[----:B------:R-:W-:Y:S01]  /*3580*/  ULEA UR6, UR7, UR5, 0x3 ;  /* 0x0000000507067291 */ /* 0x000fe2000f8e18ff */
[----:B--2---:R-:W-:-:S04]  /*3590*/  LOP3.LUT R2, R11, UR8, RZ, 0x3c, !PT ;  /* 0x000000080b027c12 */ /* 0x004fc8000f8e3cff */
[----:B------:R-:W-:-:S04]  /*35a0*/  SHF.L.U32 R3, R2, 0x1f, RZ ;  /* 0x0000001f02037819 */ /* 0x000fc800000006ff */
[----:B------:R-:W1:Y:S02]  /*35b0*/  SYNCS.PHASECHK.TRANS64.TRYWAIT P0, [UR6], R3 ;  /* 0x00000003ff0075a7 */ /* 0x000e640008001106 */
[----:B-1----:R-:W-:Y:S05]  /*35c0*/  @!P0 BRA `(.L_x_61) ;  /* 0x0000005c00048947 */ /* 0x002fea0003800000 */
.L_x_153:
        /* <DEDUP_REMOVED lines=9> */
.L_x_155:
[----:B------:R-:W-:-:S04]  /*3660*/  UIADD3 UR7, UPT, UPT, UR7, 0x1, URZ ;  /* 0x0000000107077890 */ /* 0x000fc8000fffe0ff */
[----:B------:R-:W-:-:S04]  /*3670*/  UISETP.NE.AND UP0, UPT, UR7, 0x4, UPT ;  /* 0x000000040700788c */ /* 0x000fc8000bf05270 */
[----:B------:R-:W-:Y:S02]  /*3680*/  USEL UR6, URZ, 0x1, UP0 ;  /* 0x00000001ff067887 */ /* 0x000fe40008000000 */
[----:B------:R-:W-:-:S04]  /*3690*/  USEL UR7, UR7, URZ, UP0 ;  /* 0x000000ff07077287 */ /* 0x000fc80008000000 */
[----:B------:R-:W-:Y:S01]  /*36a0*/  ULEA UR7, UR7, UR5, 0x3 ;  /* 0x0000000507077291 */ /* 0x000fe2000f8e18ff */
[----:B------:R-:W-:-:S04]  /*36b0*/  LOP3.LUT R2, R2, UR6, RZ, 0x3c, !PT ;  /* 0x0000000602027c12 */ /* 0x000fc8000f8e3cff */
[----:B------:R-:W-:-:S04]  /*36c0*/  SHF.L.U32 R2, R2, 0x1f, RZ ;  /* 0x0000001f02027819 */ /* 0x000fc800000006ff */
[----:B------:R-:W2:Y:S02]  /*36d0*/  SYNCS.PHASECHK.TRANS64.TRYWAIT P0, [UR7], R2 ;  /* 0x00000002ff0075a7 */ /* 0x000ea40008001107 */
[----:B--2---:R-:W-:Y:S05]  /*36e0*/  @!P0 BRA `(.L_x_63) ;  /* 0x0000005800ec8947 */ /* 0x004fea0003800000 */
.L_x_157:
[----:B------:R-:W-:Y:S01]  /*36f0*/  NOP ;  /* 0x0000000000007918 */ /* 0x000fe20000000000 */
[----:B-1----:R-:W1:Y:S01]  /*3700*/  LDS R0, [UR4+0x14] ;  /* 0x00001404ff007984 */ /* 0x002e620008000800 */
[----:B------:R-:W-:Y:S01]  /*3710*/  ULOP3.LUT UR6, UR16, 0xffff, URZ, 0xc0, !UPT ;  /* 0x0000ffff10067892 */ /* 0x000fe2000f8ec0ff */
[----:B------:R-:W-:Y:S01]  /*3720*/  UMOV UR8, 0xffff ;  /* 0x0000ffff00087882 */ /* 0x000fe20000000000 */
[----:B------:R-:W-:Y:S02]  /*3730*/  UMOV UR5, 0x1 ;  /* 0x0000000100057882 */ /* 0x000fe40000000000 */
[----:B------:R-:W-:-:S04]  /*3740*/  USHF.R.U32.HI UR6, URZ, 0x5, UR6 ;  /* 0x00000005ff067899 */ /* 0x000fc80008011606 */
[----:B------:R-:W-:Y:S02]  /*3750*/  USHF.L.U32 UR8, UR8, UR6, URZ ;  /* 0x0000000608087299 */ /* 0x000fe400080006ff */
[----:B------:R-:W-:-:S04]  /*3760*/  USHF.L.U32 UR5, UR5, UR6, URZ ;  /* 0x0000000605057299 */ /* 0x000fc800080006ff */
[----:B-1----:R-:W-:-:S04]  /*3770*/  LOP3.LUT R0, R0, UR8, RZ, 0xc0, !PT ;  /* 0x0000000800007c12 */ /* 0x002fc8000f8ec0ff */
[----:B------:R-:W-:-:S13]  /*3780*/  ISETP.NE.AND P0, PT, R0, UR8, PT ;  /* 0x0000000800007c0c */ /* 0x000fda000bf05270 */
[----:B------:R-:W-:Y:S05]  /*3790*/  @P0 BRA `(.L_x_64) ;  /* 0x0000000000580947 */ /* 0x000fea0003800000 */
[----:B------:R-:W1:Y:S02]  /*37a0*/  LDS R0, [UR4+0x18] ;  /* 0x00001804ff007984 */ /* 0x000e640008000800 */
[----:B-1----:R-:W-:-:S04]  /*37b0*/  LOP3.LUT R0, R0, UR5, RZ, 0xc0, !PT ;  /* 0x0000000500007c12 */ /* 0x002fc8000f8ec0ff */
[----:B------:R-:W-:-:S13]  /*37c0*/  ISETP.NE.AND P0, PT, R0, UR5, PT ;  /* 0x0000000500007c0c */ /* 0x000fda000bf05270 */
[----:B------:R-:W-:Y:S05]  /*37d0*/  @P0 BRA `(.L_x_65) ;  /* 0x00000000003c0947 */ /* 0x000fea0003800000 */
[----:B------:R-:W1:Y:S01]  /*37e0*/  S2R R2, SR_LANEID ;  /* 0x0000000000027919 */ /* 0x000e620000000000 */
[----:B------:R-:W-:Y:S01]  /*37f0*/  ULOP3.LUT UR8, URZ, UR8, URZ, 0x33, !UPT ;  /* 0x00000008ff087292 */ /* 0x000fe2000f8e33ff */
[----:B------:R-:W-:Y:S02]  /*3800*/  VOTEU.ANY UR7, UPT, PT ;  /* 0x0000000000077886 */ /* 0x000fe400038e0100 */
[----:B------:R-:W-:-:S03]  /*3810*/  UFLO.U32 UR7, UR7 ;  /* 0x00000007000772bd */ /* 0x000fc600080e0000 */
[----:B------:R-:W-:-:S04]  /*3820*/  IMAD.U32 R0, RZ, RZ, UR8 ;  /* 0x00000008ff007e24 */ /* 0x000fc8000f8e00ff */
[----:B------:R2:W4:Y:S02]  /*3830*/  REDUX UR6, R0 ;  /* 0x00000000000673c4 */ /* 0x0005240000000000 */
[----:B------:R1:W-:Y:S02]  /*3840*/  UTCATOMSWS.AND URZ, UR8 ;  /* 0x0000000800ff79e3 */ /* 0x0003e40008000000 */
[----:B-1----:R-:W-:Y:S02]  /*3850*/  ISETP.EQ.U32.AND P0, PT, R2, UR7, PT ;  /* 0x0000000702007c0c */ /* 0x002fe4000bf02070 */
[----:B--2---:R-:W-:Y:S02]  /*3860*/  LOP3.LUT R0, RZ, UR5, RZ, 0x33, !PT ;  /* 0x00000005ff007c12 */ /* 0x004fe4000f8e33ff */
[----:B----4-:R-:W-:Y:S02]  /*3870*/  MOV R2, UR6 ;  /* 0x0000000600027c02 */ /* 0x010fe40008000f00 */
[----:B------:R-:W1:Y:S07]  /*3880*/  REDUX UR5, R0 ;  /* 0x00000000000573c4 */ /* 0x000e6e0000000000 */
[----:B------:R2:W-:Y:S01]  /*3890*/  @P0 ATOMS.AND RZ, [UR4+0x14], R2 ;  /* 0x00001402ffff098c */ /* 0x0005e2000a800004 */
[----:B-1----:R-:W-:-:S05]  /*38a0*/  IMAD.U32 R0, RZ, RZ, UR5 ;  /* 0x00000005ff007e24 */ /* 0x002fca000f8e00ff */
[----:B------:R2:W-:Y:S01]  /*38b0*/  @P0 ATOMS.AND RZ, [UR4+0x18], R0 ;  /* 0x00001800ffff098c */ /* 0x0005e2000a800004 */
[----:B------:R-:W-:Y:S05]  /*38c0*/  BRA `(.L_x_66) ;  /* 0x0000000000147947 */ /* 0x000fea0003800000 */
.L_x_65:
[----:B------:R-:W-:Y:S02]  /*38d0*/  MOV R2, 0x38f0 ;  /* 0x000038f000027802 */ /* 0x000fe40000000f00 */
[----:B---3-5:R-:W-:Y:S05]  /*38e0*/  CALL.REL.NOINC `($__internal_0_$__cuda_sm10x_tcgen05_guardrail_trap_col_being_dealloced_not_returned_by_alloc) ;  /* 0x0000005c00d47944 */ /* 0x028fea0003c00000 */
[----:B------:R-:W-:Y:S05]  /*38f0*/  BRA `(.L_x_66) ;  /* 0x0000000000087947 */ /* 0x000fea0003800000 */
.L_x_64:
[----:B------:R-:W-:Y:S02]  /*3900*/  MOV R2, 0x3920 ;  /* 0x0000392000027802 */ /* 0x000fe40000000f00 */
[----:B---3-5:R-:W-:Y:S05]  /*3910*/  CALL.REL.NOINC `($__internal_2_$__cuda_sm10x_tcgen05_guardrail_trap_unallocated_columns_being_dealloced) ;  /* 0x0000005c00e07944 */ /* 0x028fea0003c00000 */
.L_x_66:
[----:B------:R-:W-:Y:S01]  /*3920*/  NOP ;  /* 0x0000000000007918 */ /* 0x000fe20000000000 */
[----:B------:R-:W-:Y:S05]  /*3930*/  EXIT ;  /* 0x000000000000794d */ /* 0x000fea0003800000 */
.L_x_48:
[----:B------:R-:W-:-:S09]  /*3940*/  UISETP.NE.OR UP2, UPT, UR8, 0x3, !UP2 ;  /* 0x000000030800788c */ /* 0x000fd2000d745670 */
[----:B------:R-:W-:Y:S05]  /*3950*/  BRA.U UP2, `(.L_x_67) ;  /* 0x0000001102087547 */ /* 0x000fea000b800000 */
[----:B------:R-:W1:Y:S01]  /*3960*/  LDC R0, c[0x0][0xb30] ;  /* 0x0002cc00ff007b82 */ /* 0x000e620000000800 */
[----:B------:R-:W2:Y:S01]  /*3970*/  LDCU.64 UR8, c[0x0][0x888] ;  /* 0x00011100ff0877ac */ /* 0x000ea20008000a00 */
[----:B------:R-:W-:Y:S02]  /*3980*/  HFMA2 R27, -RZ, RZ, 0, 0 ;  /* 0x00000000ff1b7431 */ /* 0x000fe400000001ff */
[----:B------:R-:W-:Y:S01]  /*3990*/  IMAD.MOV.U32 R29, RZ, RZ, 0x1 ;  /* 0x00000001ff1d7424 */ /* 0x000fe200078e00ff */
[----:B------:R-:W-:Y:S01]  /*39a0*/  MOV R25, 0x2000 ;  /* 0x0000200000197802 */ /* 0x000fe20000000f00 */
[----:B------:R-:W4:Y:S01]  /*39b0*/  LDCU.64 UR4, c[0x0][0x890] ;  /* 0x00011200ff0477ac */ /* 0x000f220008000a00 */
[----:B------:R-:W-:Y:S01]  /*39c0*/  IMAD.MOV.U32 R28, RZ, RZ, RZ ;  /* 0x000000ffff1c7224 */ /* 0x000fe200078e00ff */
[----:B------:R-:W3:Y:S01]  /*39d0*/  LDC R24, c[0x0][0x370] ;  /* 0x0000dc00ff187b82 */ /* 0x000ee20000000800 */
[----:B------:R-:W-:Y:S01]  /*39e0*/  UMOV UR7, 0x400 ;  /* 0x0000040000077882 */ /* 0x000fe20000000000 */
[----:B------:R-:W-:-:S02]  /*39f0*/  UPLOP3.LUT UP1, UPT, UPT, UPT, UPT, 0x40, 0x4 ;  /* 0x000000000004789c */ /* 0x000fc40003f2e870 */
[----:B------:R-:W-:-:S04]  /*3a00*/  ULEA UR7, UR37, UR7, 0x18 ;  /* 0x0000000725077291 */ /* 0x000fc8000f8ec0ff */
[----:B------:R-:W3:Y:S01]  /*3a10*/  LDC R3, c[0x0][0xb0c] ;  /* 0x0002c300ff037b82 */ /* 0x000ee20000000800 */
[----:B------:R-:W-:Y:S02]  /*3a20*/  UIADD3 UR13, UPT, UPT, UR7, 0x58, URZ ;  /* 0x00000058070d7890 */ /* 0x000fe4000fffe0ff */
[----:B--2---:R-:W-:Y:S02]  /*3a30*/  UISETP.NE.U32.AND UP2, UPT, UR8, URZ, UPT ;  /* 0x000000ff0800728c */ /* 0x004fe4000bf45070 */
[----:B------:R-:W-:Y:S02]  /*3a40*/  UIADD3 UR33, UPT, UPT, UR7, 0x40, URZ ;  /* 0x0000004007217890 */ /* 0x000fe4000fffe0ff */
[----:B----4-:R-:W-:Y:S01]  /*3a50*/  UISETP.NE.U32.AND UP3, UPT, UR4, URZ, UPT ;  /* 0x000000ff0400728c */ /* 0x010fe2000bf65070 */
[----:B------:R-:W2:Y:S01]  /*3a60*/  LDC R18, c[0x0][0xb20] ;  /* 0x0002c800ff127b82 */ /* 0x000ea20000000800 */
[----:B-1----:R-:W-:Y:S01]  /*3a70*/  ISETP.NE.AND P1, PT, R0, 0x1, PT ;  /* 0x000000010000780c */ /* 0x002fe20003f25270 */
[----:B------:R-:W-:-:S02]  /*3a80*/  UISETP.NE.AND.EX UP2, UPT, UR9, URZ, UPT, UP2 ;  /* 0x000000ff0900728c */ /* 0x000fc4000bf45320 */
[----:B------:R-:W-:Y:S02]  /*3a90*/  UIADD3 UR25, UPT, UPT, UR7, 0x48, URZ ;  /* 0x0000004807197890 */ /* 0x000fe4000fffe0ff */
[----:B------:R-:W-:Y:S02]  /*3aa0*/  UIADD3 UR17, UPT, UPT, UR7, 0x50, URZ ;  /* 0x0000005007117890 */ /* 0x000fe4000fffe0ff */
[----:B------:R-:W1:Y:S01]  /*3ab0*/  LDC.64 R30, c[0x0][0x348] ;  /* 0x0000d200ff1e7b82 */ /* 0x000e620000000a00 */
[----:B------:R-:W-:Y:S02]  /*3ac0*/  UPRMT UR13, UR37, 0x654, UR13 ;  /* 0x00000654250d7896 */ /* 0x000fe4000800000d */
[----:B------:R-:W-:-:S05]  /*3ad0*/  UISETP.NE.AND.EX UP3, UPT, UR5, URZ, UPT, UP3 ;  /* 0x000000ff0500728c */ /* 0x000fca000bf65330 */
[----:B------:R-:W4:Y:S08]  /*3ae0*/  LDC.64 R16, c[0x0][0xb10] ;  /* 0x0002c400ff107b82 */ /* 0x000f300000000a00 */
[----:B------:R-:W1:Y:S08]  /*3af0*/  LDC.64 R6, c[0x0][0xb18] ;  /* 0x0002c600ff067b82 */ /* 0x000e700000000a00 */
[----:B------:R-:W1:Y:S08]  /*3b00*/  LDC.64 R4, c[0x0][0xb28] ;  /* 0x0002ca00ff047b82 */ /* 0x000e700000000a00 */
[----:B--23--:R-:W1:Y:S02]  /*3b10*/  LDC R19, c[0x0][0x374] ;  /* 0x0000dd00ff137b82 */ /* 0x00ce640000000800 */
.L_x_78:
[C---:B------:R-:W-:Y:S02]  /*3b20*/  LEA R0, R28.reuse, UR7, 0x3 ;  /* 0x000000071c007c11 */ /* 0x040fe4000f8e18ff */
[----:B------:R-:W-:Y:S02]  /*3b30*/  SHF.L.U32 R2, R27, 0x1f, RZ ;  /* 0x0000001f1b027819 */ /* 0x000fe400000006ff */
[----:B------:R-:W-:Y:S02]  /*3b40*/  LEA R20, R28, UR7, 0x4 ;  /* 0x000000071c147c11 */ /* 0x000fe4000f8e20ff */
[----:B--2---:R-:W2:Y:S02]  /*3b50*/  SYNCS.PHASECHK.TRANS64.TRYWAIT P0, [R0+URZ+0x90], R2 ;  /* 0x00009002000075a7 */ /* 0x004ea400080011ff */
[----:B--2---:R-:W-:Y:S05]  /*3b60*/  @!P0 BRA `(.L_x_68) ;  /* 0x0000005400e48947 */ /* 0x004fea0003800000 */
.L_x_158:
[----:B------:R-:W-:Y:S01]  /*3b70*/  ISETP.GE.AND P0, PT, R40, 0x1, PT ;  /* 0x000000012800780c */ /* 0x000fe20003f06270 */
[----:B------:R-:W3:Y:S01]  /*3b80*/  LDS.128 R20, [R20+0x120] ;  /* 0x0001200014147984 */ /* 0x000ee20000000c00 */
[----:B--2---:R-:W-:Y:S01]  /*3b90*/  VIADD R0, R0, 0xa0 ;  /* 0x000000a000007836 */ /* 0x004fe20000000000 */
[----:B------:R-:W-:Y:S01]  /*3ba0*/  @!PT LDS RZ, [RZ] ;  /* 0x00000000fffff984 */ /* 0x000fe20000000800 */
[----:B------:R-:W-:Y:S01]  /*3bb0*/  @!PT LDS RZ, [RZ] ;  /* 0x00000000fffff984 */ /* 0x000fe20000000800 */
[----:B------:R-:W-:Y:S01]  /*3bc0*/  @!PT LDS RZ, [RZ] ;  /* 0x00000000fffff984 */ /* 0x000fe20000000800 */
[----:B------:R-:W-:Y:S01]  /*3bd0*/  @!PT LDS RZ, [RZ] ;  /* 0x00000000fffff984 */ /* 0x000fe20000000800 */
[----:B------:R2:W-:Y:S06]  /*3be0*/  MEMBAR.ALL.CTA ;  /* 0x0000000000007992 */ /* 0x0005ec0000008000 */
[----:B--2---:R-:W2:Y:S01]  /*3bf0*/  FENCE.VIEW.ASYNC.S ;  /* 0x00000000000073c6 */ /* 0x004ea20000000000 */
[----:B------:R-:W-:Y:S04]  /*3c00*/  PRMT R0, RZ, 0x654, R0 ;  /* 0x00000654ff007816 */ /* 0x000fe80000000000 */
[----:B--2---:R2:W-:Y:S01]  /*3c10*/  SYNCS.ARRIVE.TRANS64.RED.A1T0 RZ, [R0+URZ], RZ ;  /* 0x000000ff00ff79a7 */ /* 0x0045e200081004ff */
[----:B---3--:R-:W-:Y:S11]  /*3c20*/  LOP3.LUT P3, RZ, R22, 0x1, RZ, 0xc0, !PT ;  /* 0x0000000116ff7812 */ /* 0x008ff6000786c0ff */
[----:B------:R-:W-:Y:S02]  /*3c30*/  @!UPT UIADD3 URZ, UPT, UPT, URZ, URZ, URZ ;  /* 0x000000fffffff290 */ /* 0x000fe4000fffe0ff */
[----:B------:R-:W-:Y:S02]  /*3c40*/  @P3 MOV R11, R20 ;  /* 0x00000014000b3202 */ /* 0x000fe40000000f00 */
[----:B------:R-:W-:Y:S01]  /*3c50*/  @P3 LOP3.LUT R10, R21, 0xffff, RZ, 0xc0, !PT ;  /* 0x0000ffff150a3812 */ /* 0x000fe200078ec0ff */
[----:B--2---:R-:W-:Y:S06]  /*3c60*/  @!P0 BRA `(.L_x_69) ;  /* 0x0000000000a48947 */ /* 0x004fec0003800000 */
[-C--:B-1----:R-:W-:Y:S01]  /*3c70*/  IMAD.HI.U32 R0, R19, R7.reuse, RZ ;  /* 0x0000000713007227 */ /* 0x082fe200078e00ff */
[----:B------:R-:W-:Y:S02]  /*3c80*/  ISETP.NE.AND P0, PT, R6, 0x1, PT ;  /* 0x000000010600780c */ /* 0x000fe40003f05270 */
[----:B------:R-:W-:Y:S01]  /*3c90*/  ISETP.NE.AND P2, PT, R40, 0x1, PT ;  /* 0x000000012800780c */ /* 0x000fe20003f45270 */
[----:B----4-:R-:W-:Y:S01]  /*3ca0*/  IMAD.HI.U32 R9, R24, R16, RZ ;  /* 0x0000001018097227 */ /* 0x010fe200078e00ff */
[----:B------:R-:W-:Y:S02]  /*3cb0*/  SHF.R.U32.HI R0, RZ, R18, R0 ;  /* 0x00000012ff007219 */ /* 0x000fe40000011600 */
[----:B------:R-:W-:Y:S01]  /*3cc0*/  ISETP.NE.AND P4, PT, R3, 0x1, PT ;  /* 0x000000010300780c */ /* 0x000fe20003f85270 */
[----:B------:R-:W-:Y:S01]  /*3cd0*/  IMAD.HI.U32 R13, R10, R7, RZ ;  /* 0x000000070a0d7227 */ /* 0x000fe200078e00ff */
[----:B------:R-:W-:Y:S02]  /*3ce0*/  SHF.R.U32.HI R9, RZ, R17, R9 ;  /* 0x00000011ff097219 */ /* 0x000fe40000011609 */
[----:B------:R-:W-:Y:S01]  /*3cf0*/  SEL R0, R19, R0, !P0 ;  /* 0x0000000013007207 */ /* 0x000fe20004000000 */
[----:B------:R-:W-:Y:S01]  /*3d00*/  IMAD.HI.U32 R12, R11, R16, RZ ;  /* 0x000000100b0c7227 */ /* 0x000fe200078e00ff */
[----:B------:R-:W-:Y:S03]  /*3d10*/  SEL R9, R24, R9, !P4 ;  /* 0x0000000918097207 */ /* 0x000fe60006000000 */
[-C--:B------:R-:W-:Y:S01]  /*3d20*/  IMAD.HI.U32 R8, R0, R4.reuse, RZ ;  /* 0x0000000400087227 */ /* 0x080fe200078e00ff */
[----:B------:R-:W-:Y:S03]  /*3d30*/  SHF.R.U32.HI R12, RZ, R17, R12 ;  /* 0x00000011ff0c7219 */ /* 0x000fe6000001160c */
[----:B------:R-:W-:Y:S01]  /*3d40*/  IMAD.HI.U32 R2, R9, R4, RZ ;  /* 0x0000000409027227 */ /* 0x000fe200078e00ff */
[-C--:B------:R-:W-:Y:S02]  /*3d50*/  @P2 SHF.R.U32.HI R0, RZ, R5.reuse, R8 ;  /* 0x00000005ff002219 */ /* 0x080fe40000011608 */
[----:B------:R-:W-:Y:S02]  /*3d60*/  SHF.R.U32.HI R8, RZ, R18, R13 ;  /* 0x00000012ff087219 */ /* 0x000fe4000001160d */
[----:B------:R-:W-:Y:S01]  /*3d70*/  @P2 SHF.R.U32.HI R9, RZ, R5, R2 ;  /* 0x00000005ff092219 */ /* 0x000fe20000011602 */
[----:B------:R-:W-:Y:S01]  /*3d80*/  IMAD R0, R40, R0, RZ ;  /* 0x0000000028007224 */ /* 0x000fe200078e02ff */
[----:B------:R-:W-:Y:S02]  /*3d90*/  SEL R8, R10, R8, !P0 ;  /* 0x000000080a087207 */ /* 0x000fe40004000000 */
[----:B------:R-:W-:Y:S01]  /*3da0*/  SEL R2, R11, R12, !P4 ;  /* 0x0000000c0b027207 */ /* 0x000fe20006000000 */
[----:B------:R-:W-:Y:S01]  /*3db0*/  IMAD R12, R40, R9, RZ ;  /* 0x00000009280c7224 */ /* 0x000fe200078e02ff */
[C---:B------:R-:W-:Y:S01]  /*3dc0*/  ISETP.GE.AND P0, PT, R8.reuse, R0, PT ;  /* 0x000000000800720c */ /* 0x040fe20003f06270 */
[----:B------:R-:W-:Y:S03]  /*3dd0*/  IMAD.HI.U32 R0, R8, R4, RZ ;  /* 0x0000000408007227 */ /* 0x000fe600078e00ff */
[----:B------:R-:W-:Y:S02]  /*3de0*/  ISETP.GE.OR P0, PT, R2, R12, P0 ;  /* 0x0000000c0200720c */ /* 0x000fe40000706670 */
[-C--:B------:R-:W-:Y:S04]  /*3df0*/  SHF.R.U32.HI R0, RZ, R5.reuse, R0 ;  /* 0x00000005ff007219 */ /* 0x080fe80000011600 */
[----:B------:R-:W-:Y:S05]  /*3e00*/  SEL R13, R8, R0, !P2 ;  /* 0x00000000080d7207 */ /* 0x000fea0005000000 */
[----:B------:R-:W-:Y:S02]  /*3e10*/  IMAD.MOV R12, RZ, RZ, -R13 ;  /* 0x000000ffff0c7224 */ /* 0x000fe400078e0a0d */
[----:B------:R-:W-:Y:S04]  /*3e20*/  @!P0 IMAD.HI.U32 R0, R2, R4, RZ ;  /* 0x0000000402008227 */ /* 0x000fe800078e00ff */
[----:B------:R-:W-:Y:S01]  /*3e30*/  IMAD R12, R40, R12, R8 ;  /* 0x0000000c280c7224 */ /* 0x000fe200078e0208 */
[----:B------:R-:W-:Y:S04]  /*3e40*/  @!P0 SHF.R.U32.HI R0, RZ, R5, R0 ;  /* 0x00000005ff008219 */ /* 0x000fe80000011600 */
[----:B------:R-:W-:Y:S04]  /*3e50*/  @!P0 SEL R0, R2, R0, !P2 ;  /* 0x0000000002008207 */ /* 0x000fe80005000000 */
[----:B------:R-:W-:Y:S01]  /*3e60*/  @!P0 IADD3 R13, PT, PT, R13, -R0, RZ ;  /* 0x800000000d0d8210 */ /* 0x000fe20007ffe0ff */
[----:B------:R-:W-:Y:S01]  /*3e70*/  @!P0 IMAD R0, R9, R12, R0 ;  /* 0x0000000c09008224 */ /* 0x000fe200078e0200 */
[----:B------:R-:W-:Y:S01]  /*3e80*/  IADD3 R9, PT, PT, -R8, RZ, RZ ;  /* 0x000000ff08097210 */ /* 0x000fe20007ffe1ff */
[--C-:B------:R-:W-:Y:S02]  /*3e90*/  IMAD.MOV R12, RZ, RZ, -R2.reuse ;  /* 0x000000ffff0c7224 */ /* 0x100fe400078e0a02 */
[----:B------:R-:W-:Y:S02]  /*3ea0*/  @!P0 IMAD R8, R13, R40, R2 ;  /* 0x000000280d088224 */ /* 0x000fe400078e0202 */
[----:B------:R-:W-:Y:S02]  /*3eb0*/  @!P0 IMAD.MOV.U32 R2, RZ, RZ, R0 ;  /* 0x000000ffff028224 */ /* 0x000fe400078e0000 */
[----:B------:R-:W-:Y:S02]  /*3ec0*/  IMAD R11, R3, R12, R11 ;  /* 0x0000000c030b7224 */ /* 0x000fe400078e020b */
[----:B------:R-:W-:Y:S02]  /*3ed0*/  IMAD R10, R6, R9, R10 ;  /* 0x00000009060a7224 */ /* 0x000fe400078e020a */
[----:B------:R-:W-:Y:S02]  /*3ee0*/  IMAD R11, R2, R3, R11 ;  /* 0x00000003020b7224 */ /* 0x000fe400078e020b */
[----:B------:R-:W-:Y:S02]  /*3ef0*/  IMAD R10, R8, R6, R10 ;  /* 0x00000006080a7224 */ /* 0x000fe400078e020a */
.L_x_69:
[----:B------:R-:W-:Y:S05]  /*3f00*/  BRA.U UP1, `(.L_x_70) ;  /* 0x0000000101107547 */ /* 0x000fea000b800000 */
[----:B------:R-:W-:Y:S04]  /*3f10*/  MOV R2, UR6 ;  /* 0x0000000600027c02 */ /* 0x000fe80008000f00 */
[----:B------:R-:W-:Y:S04]  /*3f20*/  SHF.L.U32 R2, R2, 0x1f, RZ ;  /* 0x0000001f02027819 */ /* 0x000fe800000006ff */
[----:B------:R-:W2:Y:S02]  /*3f30*/  SYNCS.PHASECHK.TRANS64.TRYWAIT P0, [UR7+0x88], R2 ;  /* 0x00008802ff0075a7 */ /* 0x000ea40008001107 */
[----:B--2---:R-:W-:Y:S05]  /*3f40*/  @!P0 BRA `(.L_x_71) ;  /* 0x0000005400008947 */ /* 0x004fea0003800000 */
.L_x_70:
[----:B------:R-:W-:Y:S02]  /*3f50*/  R2UR UR35, R15 ;  /* 0x000000000f2372ca */ /* 0x000fe400000e0000 */
[----:B------:R-:W-:Y:S02]  /*3f60*/  R2UR UR34, R14 ;  /* 0x000000000e2272ca */ /* 0x000fe400000e0000 */
[----:B------:R-:W-:Y:S02]  /*3f70*/  ISETP.NE.U32.AND P2, PT, RZ, UR4, PT ;  /* 0x00000004ff007c0c */ /* 0x000fe4000bf45070 */
[----:B------:R-:W-:Y:S02]  /*3f80*/  SHF.L.U32 R14, R29, 0x1f, RZ ;  /* 0x0000001f1d0e7819 */ /* 0x000fe400000006ff */
[----:B------:R-:W-:Y:S05]  /*3f90*/  ISETP.NE.AND.EX P2, PT, RZ, UR5, PT, P2 ;  /* 0x00000005ff007c0c */ /* 0x000fea000bf45320 */
[----:B------:R-:W-:Y:S02]  /*3fa0*/  USHF.L.U32 UR35, UR35, 0x7, URZ ;  /* 0x0000000723237899 */ /* 0x000fe400080006ff */
[----:B------:R-:W-:Y:S01]  /*3fb0*/  USHF.L.U32 UR34, UR34, 0x7, URZ ;  /* 0x0000000722227899 */ /* 0x000fe200080006ff */
[----:B------:R-:W-:Y:S11]  /*3fc0*/  BRA.U !UP3, `(.L_x_72) ;  /* 0x000000010b347547 */ /* 0x000ff6000b800000 */
[----:B------:R-:W-:Y:S01]  /*3fd0*/  UPLOP3.LUT UP0, UPT, UPT, UPT, UP2, 0x80, 0x8 ;  /* 0x000000000008789c */ /* 0x000fe20003f0f020 */
[----:B--2---:R-:W-:Y:S02]  /*3fe0*/  HFMA2 R0, -RZ, RZ, 0, 5.9604644775390625e-08 ;  /* 0x00000001ff007431 */ /* 0x004fe400000001ff */
[----:B------:R-:W-:Y:S03]  /*3ff0*/  IMAD.MOV.U32 R88, RZ, RZ, 0x1 ;  /* 0x00000001ff587424 */ /* 0x000fe600078e00ff */
[----:B------:R-:W-:Y:S05]  /*4000*/  PLOP3.LUT P0, PT, PT, PT, UP0, 0x80, 0x8 ;  /* 0x000000000008781c */ /* 0x000fea0003f0f008 */
[----:B------:R-:W2:Y:S01]  /*4010*/  @UP0 LDCU.64 UR10, c[0x0][0x888] ;  /* 0x00011100ff0a07ac */ /* 0x000ea20008000a00 */
[----:B------:R-:W-:Y:S07]  /*4020*/  @UP0 UIMAD UR8, UR36, UR4, URZ ;  /* 0x00000004240802a4 */ /* 0x000fee000f8e02ff */
[----:B------:R-:W-:Y:S01]  /*4030*/  @!P0 PRMT R88, R0, 0x7610, R88 ;  /* 0x0000761000588816 */ /* 0x000fe20000000058 */
[----:B--2---:R-:W-:Y:S03]  /*4040*/  @UP0 UIMAD.WIDE UR10, UR8, 0x4, UR10 ;  /* 0x00000004080a08a5 */ /* 0x004fe6000f8e020a */
[----:B------:R-:W2:Y:S03]  /*4050*/  @!UP0 LDCU UR8, c[0x0][0x880] ;  /* 0x00011000ff0887ac */ /* 0x000ea60008000800 */
[----:B------:R-:W-:Y:S01]  /*4060*/  IMAD.U32 R8, RZ, RZ, UR10 ;  /* 0x0000000aff087e24 */ /* 0x000fe2000f8e00ff */
[----:B------:R-:W-:Y:S05]  /*4070*/  MOV R9, UR11 ;  /* 0x0000000b00097c02 */ /* 0x000fea0008000f00 */
[----:B-----5:R3:W5:Y:S02]  /*4080*/  @P0 LDG.E R49, desc[UR46][R8.64] ;  /* 0x0000002e08310981 */ /* 0x020764000c1e1900 */
[----:B--23--:R-:W-:Y:S07]  /*4090*/  @!P0 IMAD.U32 R49, RZ, RZ, UR8 ;  /* 0x00000008ff318e24 */ /* 0x00cfee000f8e00ff */
.L_x_72:
[----:B-----5:R-:W-:Y:S01]  /*40a0*/  @!P2 FSETP.EQ.AND P0, PT, R49, RZ, PT ;  /* 0x000000ff3100a20b */ /* 0x020fe20003f02000 */
[----:B------:R-:W-:Y:S01]  /*40b0*/  @!UPT UIADD3 URZ, UPT, UPT, URZ, URZ, URZ ;  /* 0x000000fffffff290 */ /* 0x000fe2000fffe0ff */
[----:B------:R-:W-:Y:S11]  /*40c0*/  @!P2 BRA `(.L_x_73) ;  /* 0x000000000014a947 */ /* 0x000ff60003800000 */
[----:B------:R-:W-:Y:S02]  /*40d0*/  LOP3.LUT P2, RZ, R88, 0xff, RZ, 0xc0, !PT ;  /* 0x000000ff58ff7812 */ /* 0x000fe4000784c0ff */
[----:B------:R-:W-:Y:S04]  /*40e0*/  PLOP3.LUT P0, PT, PT, PT, UP0, 0x80, 0x8 ;  /* 0x000000000008781c */ /* 0x000fe80003f0f008 */
[----:B------:R-:W-:Y:S07]  /*40f0*/  PLOP3.LUT P0, PT, P0, PT, PT, 0x8, 0x80 ;  /* 0x000000000080781c */ /* 0x000fee000070e170 */
[----:B------:R-:W-:Y:S11]  /*4100*/  @P2 FSETP.EQ.AND P0, PT, R49, RZ, PT ;  /* 0x000000ff3100220b */ /* 0x000ff60003f02000 */
[----:B------:R-:W-:Y:S02]  /*4110*/  @!UPT UIADD3 URZ, UPT, UPT, URZ, URZ, URZ ;  /* 0x000000fffffff290 */ /* 0x000fe4000fffe0ff */
.L_x_73:
[----:B------:R-:W3:Y:S01]  /*4120*/  SYNCS.PHASECHK.TRANS64.TRYWAIT P2, [UR7+0x60], R14 ;  /* 0x0000600eff0075a7 */ /* 0x000ee20008041107 */
[----:B------:R-:W-:Y:S04]  /*4130*/  ELECT P4, URZ, PT ;  /* 0x0000000000ff782f */ /* 0x000fe80003880000 */
[----:B------:R-:W-:Y:S11]  /*4140*/  PLOP3.LUT P4, PT, P0, P4, PT, 0xf2, 0x2f ;  /* 0x00000000002f781c */ /* 0x000ff60000789e72 */
[----:B------:R-:W-:Y:S02]  /*4150*/  @!UPT UIADD3 URZ, UPT, UPT, URZ, URZ, URZ ;  /* 0x000000fffffff290 */ /* 0x000fe4000fffe0ff */
[----:B-1----:R-:W-:Y:S05]  /*4160*/  @!P4 IADD3 R8, P0, PT, R30, 0x580, RZ ;  /* 0x000005801e08c810 */ /* 0x002fea0007f1e0ff */
[----:B--2---:R-:W-:Y:S01]  /*4170*/  @!P4 IMAD.X R2, RZ, RZ, R31, P0 ;  /* 0x000000ffff02c224 */ /* 0x004fe200000e061f */
[----:B---3--:R-:W-:Y:S07]  /*4180*/  @!P2 BRA `(.L_x_74) ;  /* 0x000000500088a947 */ /* 0x008fee0003800000 */
.L_x_161:
[----:B------:R-:W-:Y:S01]  /*4190*/  @!P4 R2UR UR8, R2 ;  /* 0x000000000208c2ca */ /* 0x000fe200000e0000 */
[----:B------:R-:W-:Y:S01]  /*41a0*/  VOTEU.ALL UP1, P4 ;  /* 0x0000000000ff7886 */ /* 0x000fe20002020000 */
[----:B------:R-:W-:Y:S01]  /*41b0*/  @!P4 R2UR UR9, R8 ;  /* 0x000000000809c2ca */ /* 0x000fe200000e0000 */
[----:B-1----:R-:W-:Y:S01]  /*41c0*/  @!P4 IMAD.MOV.U32 R0, RZ, RZ, 0x2000 ;  /* 0x00002000ff00c424 */ /* 0x002fe200078e00ff */
[----:B------:R-:W-:Y:S01]  /*41d0*/  UMOV UR10, 0x0 ;  /* 0x00000000000a7882 */ /* 0x000fe20000000000 */
[----:B------:R-:W-:Y:S01]  /*41e0*/  UMOV UR11, 0x10000000 ;  /* 0x10000000000b7882 */ /* 0x000fe20000000000 */
[----:B------:R-:W-:Y:S01]  /*41f0*/  @!UP1 UIADD3 UR32, UPT, UPT, UR7, 0x200, URZ ;  /* 0x0000020007209890 */ /* 0x000fe2000fffe0ff */
[----:B------:R-:W-:Y:S06]  /*4200*/  VOTEU.ALL UP1, P4 ;  /* 0x0000000000ff7886 */ /* 0x000fec0002020000 */
[----:B------:R-:W-:Y:S01]  /*4210*/  IMAD.U32 R9, RZ, RZ, UR8 ;  /* 0x00000008ff097e24 */ /* 0x000fe2000f8e00ff */
[----:B------:R-:W-:Y:S01]  /*4220*/  UPRMT UR8, UR37, 0x654, UR33 ;  /* 0x0000065425087896 */ /* 0x000fe20008000021 */
[----:B------:R-:W-:Y:S03]  /*4230*/  IMAD.U32 R8, RZ, RZ, UR9 ;  /* 0x00000009ff087e24 */ /* 0x000fe6000f8e00ff */
[----:B------:R-:W-:Y:S02]  /*4240*/  @!P4 R2UR UR15, R9 ;  /* 0x00000000090fc2ca */ /* 0x000fe400000e0000 */
[----:B------:R-:W-:Y:S02]  /*4250*/  @!P4 R2UR UR14, R8 ;  /* 0x00000000080ec2ca */ /* 0x000fe400000e0000 */
[----:B------:R-:W-:Y:S05]  /*4260*/  @!P4 IADD3 R8, P0, PT, R30, 0x580, RZ ;  /* 0x000005801e08c810 */ /* 0x000fea0007f1e0ff */
[----:B------:R-:W-:Y:S06]  /*4270*/  @!P4 IMAD.X R2, RZ, RZ, R31, P0 ;  /* 0x000000ffff02c224 */ /* 0x000fec00000e061f */
[----:B------:R1:W-:Y:S01]  /*4280*/  @!UP1 UTMALDG.3D [UR32], [UR14], desc[UR10] ;  /* 0x00000a200e0095b4 */ /* 0x0003e20008011000 */
[----:B------:R1:W-:Y:S01]  /*4290*/  @!P4 SYNCS.ARRIVE.TRANS64.RED.A0TR RZ, [UR7+0x40], R0 ;  /* 0x00004000ffffc9a7 */ /* 0x0003e20008300407 */
[----:B------:R-:W-:Y:S01]  /*42a0*/  SYNCS.ARRIVE.TRANS64.RED.A1T0 RZ, [UR8], RZ ;  /* 0x000000ffffff79a7 */ /* 0x000fe20008100408 */
[----:B------:R-:W2:Y:S02]  /*42b0*/  SYNCS.PHASECHK.TRANS64.TRYWAIT P2, [UR7+0x68], R14 ;  /* 0x0000680eff0075a7 */ /* 0x000ea40008041107 */
[----:B-12---:R-:W-:Y:S05]  /*42c0*/  @!P2 BRA `(.L_x_75) ;  /* 0x000000500050a947 */ /* 0x006fea0003800000 */
.L_x_163:
[----:B------:R-:W-:Y:S01]  /*42d0*/  @!P4 R2UR UR8, R2 ;  /* 0x000000000208c2ca */ /* 0x000fe200000e0000 */
[----:B------:R-:W-:Y:S01]  /*42e0*/  VOTEU.ALL UP1, P4 ;  /* 0x0000000000ff7886 */ /* 0x000fe20002020000 */
[----:B------:R-:W-:Y:S01]  /*42f0*/  @!P4 R2UR UR9, R8 ;  /* 0x000000000809c2ca */ /* 0x000fe200000e0000 */
[----:B-1----:R-:W-:Y:S01]  /*4300*/  @!P4 IMAD.MOV.U32 R0, RZ, RZ, 0x2000 ;  /* 0x00002000ff00c424 */ /* 0x002fe200078e00ff */
[----:B------:R-:W-:Y:S01]  /*4310*/  UMOV UR10, 0x0 ;  /* 0x00000000000a7882 */ /* 0x000fe20000000000 */
[----:B------:R-:W-:Y:S01]  /*4320*/  UMOV UR11, 0x10000000 ;  /* 0x10000000000b7882 */ /* 0x000fe20000000000 */
[----:B------:R-:W-:Y:S02]  /*4330*/  @!UP1 UIADD3 UR26, UPT, UPT, UR34, 0x20, URZ ;  /* 0x00000020221a9890 */ /* 0x000fe4000fffe0ff */
[----:B------:R-:W-:Y:S01]  /*4340*/  @!UP1 UIADD3 UR24, UPT, UPT, UR7, 0x2200, URZ ;  /* 0x0000220007189890 */ /* 0x000fe2000fffe0ff */
[----:B------:R-:W-:Y:S01]  /*4350*/  VOTEU.ALL UP1, P4 ;  /* 0x0000000000ff7886 */ /* 0x000fe20002020000 */
[----:B------:R-:W-:Y:S01]  /*4360*/  UMOV UR27, UR35 ;  /* 0x00000023001b7c82 */ /* 0x000fe20008000000 */
[----:B------:R-:W-:Y:S02]  /*4370*/  UMOV UR28, UR36 ;  /* 0x00000024001c7c82 */ /* 0x000fe40008000000 */
        /* <DEDUP_REMOVED lines=12> */
.L_x_165:
[----:B------:R-:W2:Y:S01]  /*4440*/  LDC.64 R12, c[0x0][0xb18] ;  /* 0x0002c600ff0c7b82 */ /* 0x000ea20000000a00 */
[----:B------:R-:W-:Y:S01]  /*4450*/  @!P4 R2UR UR8, R2 ;  /* 0x000000000208c2ca */ /* 0x000fe200000e0000 */
[----:B------:R-:W-:Y:S01]  /*4460*/  VOTEU.ALL UP1, P4 ;  /* 0x0000000000ff7886 */ /* 0x000fe20002020000 */
[----:B------:R-:W-:Y:S01]  /*4470*/  @!P4 R2UR UR9, R8 ;  /* 0x000000000809c2ca */ /* 0x000fe200000e0000 */
[----:B-1----:R-:W-:Y:S01]  /*4480*/  @!P4 IMAD.MOV.U32 R0, RZ, RZ, 0x2000 ;  /* 0x00002000ff00c424 */ /* 0x002fe200078e00ff */
[----:B------:R-:W-:Y:S03]  /*4490*/  UMOV UR10, 0x0 ;  /* 0x00000000000a7882 */ /* 0x000fe60000000000 */
[----:B------:R-:W1:Y:S01]  /*44a0*/  @!P1 LDC R2, c[0x0][0xb0c] ;  /* 0x0002c300ff029b82 */ /* 0x000e620000000800 */
[----:B------:R-:W-:Y:S01]  /*44b0*/  @!UP1 UIADD3 UR18, UPT, UPT, UR34, 0x40, URZ ;  /* 0x0000004022129890 */ /* 0x000fe2000fffe0ff */
[----:B------:R-:W-:Y:S01]  /*44c0*/  @P3 SHF.R.U32.HI R26, RZ, 0x10, R21 ;  /* 0x00000010ff1a3819 */ /* 0x000fe20000011615 */
[----:B------:R-:W-:Y:S01]  /*44d0*/  @!UP1 UIADD3 UR16, UPT, UPT, UR7, 0x4200, URZ ;  /* 0x0000420007109890 */ /* 0x000fe2000fffe0ff */
[----:B------:R-:W-:Y:S01]  /*44e0*/  VIADD R28, R28, 0x1 ;  /* 0x000000011c1c7836 */ /* 0x000fe20000000000 */
[----:B------:R-:W-:Y:S01]  /*44f0*/  VOTEU.ALL UP1, P4 ;  /* 0x0000000000ff7886 */ /* 0x000fe20002020000 */
[----:B------:R-:W-:Y:S01]  /*4500*/  UMOV UR11, 0x10000000 ;  /* 0x10000000000b7882 */ /* 0x000fe20000000000 */
[----:B------:R-:W-:Y:S01]  /*4510*/  UMOV UR19, UR35 ;  /* 0x0000002300137c82 */ /* 0x000fe20008000000 */
[----:B------:R-:W-:Y:S01]  /*4520*/  IMAD.U32 R9, RZ, RZ, UR8 ;  /* 0x00000008ff097e24 */ /* 0x000fe2000f8e00ff */
[----:B------:R-:W-:Y:S01]  /*4530*/  UMOV UR20, UR36 ;  /* 0x0000002400147c82 */ /* 0x000fe20008000000 */
[----:B------:R-:W-:Y:S01]  /*4540*/  IMAD.U32 R8, RZ, RZ, UR9 ;  /* 0x00000009ff087e24 */ /* 0x000fe2000f8e00ff */
[----:B------:R-:W-:Y:S02]  /*4550*/  UPRMT UR8, UR37, 0x654, UR17 ;  /* 0x0000065425087896 */ /* 0x000fe40008000011 */
[----:B------:R-:W-:Y:S02]  /*4560*/  @!P4 R2UR UR15, R9 ;  /* 0x00000000090fc2ca */ /* 0x000fe400000e0000 */
[----:B------:R-:W-:Y:S02]  /*4570*/  @!P4 R2UR UR14, R8 ;  /* 0x00000000080ec2ca */ /* 0x000fe400000e0000 */
[----:B------:R-:W3:Y:S11]  /*4580*/  LDC.64 R8, c[0x0][0xb10] ;  /* 0x0002c400ff087b82 */ /* 0x000ef60000000a00 */
[----:B------:R1:W-:Y:S01]  /*4590*/  @!UP1 UTMALDG.3D [UR16], [UR14], desc[UR10] ;  /* 0x00000a100e0095b4 */ /* 0x0003e20008011000 */
[----:B------:R5:W-:Y:S01]  /*45a0*/  @!P4 SYNCS.ARRIVE.TRANS64.RED.A0TR RZ, [UR7+0x50], R0 ;  /* 0x00005000ffffc9a7 */ /* 0x000be20008300407 */
[C---:B---3--:R-:W-:Y:S01]  /*45b0*/  @!P1 IMAD.HI.U32 R8, R11.reuse, R8, RZ ;  /* 0x000000080b089227 */ /* 0x048fe200078e00ff */
[----:B--2---:R-:W-:Y:S02]  /*45c0*/  @!P1 ISETP.NE.AND P0, PT, R12, 0x1, PT ;  /* 0x000000010c00980c */ /* 0x004fe40003f05270 */
[----:B-1----:R-:W-:Y:S01]  /*45d0*/  @!P1 ISETP.NE.AND P2, PT, R2, 0x1, PT ;  /* 0x000000010200980c */ /* 0x002fe20003f45270 */
[----:B------:R-:W-:Y:S01]  /*45e0*/  SYNCS.ARRIVE.TRANS64.RED.A1T0 RZ, [UR8], RZ ;  /* 0x000000ffffff79a7 */ /* 0x000fe20008100408 */
[C---:B------:R-:W-:Y:S01]  /*45f0*/  @!P1 IMAD.HI.U32 R13, R10.reuse, R13, RZ ;  /* 0x0000000d0a0d9227 */ /* 0x040fe200078e00ff */
[----:B------:R-:W-:Y:S04]  /*4600*/  @!P1 SHF.R.U32.HI R8, RZ, R9, R8 ;  /* 0x00000009ff089219 */ /* 0x000fe80000011608 */
[----:B------:R-:W-:Y:S01]  /*4610*/  @!P1 SEL R8, R11, R8, !P2 ;  /* 0x000000080b089207 */ /* 0x000fe20005000000 */
[----:B------:R-:W1:Y:S01]  /*4620*/  SYNCS.PHASECHK.TRANS64.TRYWAIT P5, [UR7+0x78], R14 ;  /* 0x0000780eff0075a7 */ /* 0x000e6200080a1107 */
[----:B-----5:R-:W2:Y:S02]  /*4630*/  @!P1 LDC R0, c[0x0][0xb20] ;  /* 0x0002c800ff009b82 */ /* 0x020ea40000000800 */
[----:B--2---:R-:W-:Y:S04]  /*4640*/  @!P1 SHF.R.U32.HI R0, RZ, R0, R13 ;  /* 0x00000000ff009219 */ /* 0x004fe8000001160d */
[----:B------:R-:W-:Y:S05]  /*4650*/  @!P1 SEL R9, R10, R0, !P0 ;  /* 0x000000000a099207 */ /* 0x000fea0004000000 */
[----:B------:R-:W-:Y:S02]  /*4660*/  @!P1 IMAD.IADD R0, R9, 0x1, -R8 ;  /* 0x0000000109009824 */ /* 0x000fe400078e0a08 */
[----:B------:R-:W-:Y:S02]  /*4670*/  @!P1 IMAD.IADD R8, R8, 0x1, -R9 ;  /* 0x0000000108089824 */ /* 0x000fe400078e0a09 */
[----:B------:R-:W-:Y:S02]  /*4680*/  @!P1 IMAD R11, R0, R2, R11 ;  /* 0x00000002000b9224 */ /* 0x000fe400078e020b */
[----:B------:R-:W-:Y:S01]  /*4690*/  @!P1 IMAD R10, R8, R12, R10 ;  /* 0x0000000c080a9224 */ /* 0x000fe200078e020a */
[----:B-1----:R-:W-:Y:S06]  /*46a0*/  @!P5 BRA `(.L_x_77) ;  /* 0x0000004c0088d947 */ /* 0x002fec0003800000 */
.L_x_167:
[----:B------:R-:W-:Y:S01]  /*46b0*/  @!P4 IADD3 R2, P0, PT, R30, 0x580, RZ ;  /* 0x000005801e02c810 */ /* 0x000fe20007f1e0ff */
[----:B------:R-:W-:Y:S01]  /*46c0*/  VOTEU.ALL UP1, P4 ;  /* 0x0000000000ff7886 */ /* 0x000fe20002020000 */
[----:B------:R-:W-:Y:S01]  /*46d0*/  UMOV UR18, 0x0 ;  /* 0x0000000000127882 */ /* 0x000fe20000000000 */
[----:B------:R-:W-:Y:S01]  /*46e0*/  UMOV UR19, 0x10000000 ;  /* 0x1000000000137882 */ /* 0x000fe20000000000 */
[----:B------:R-:W-:Y:S01]  /*46f0*/  @!P4 R2UR UR9, R2 ;  /* 0x000000000209c2ca */ /* 0x000fe200000e0000 */
[----:B-1----:R-:W-:Y:S01]  /*4700*/  @!P4 IMAD.X R0, RZ, RZ, R31, P0 ;  /* 0x000000ffff00c224 */ /* 0x002fe200000e061f */
[----:B------:R-:W-:Y:S01]  /*4710*/  @!UP1 UIADD3 UR10, UPT, UPT, UR34, 0x60, URZ ;  /* 0x00000060220a9890 */ /* 0x000fe2000fffe0ff */
[----:B------:R-:W-:Y:S01]  /*4720*/  ISETP.NE.AND P0, PT, R28, 0x2, PT ;  /* 0x000000021c00780c */ /* 0x000fe20003f05270 */
[----:B------:R-:W-:Y:S01]  /*4730*/  UMOV UR11, UR35 ;  /* 0x00000023000b7c82 */ /* 0x000fe20008000000 */
[----:B------:R-:W-:Y:S01]  /*4740*/  UMOV UR12, UR36 ;  /* 0x00000024000c7c82 */ /* 0x000fe20008000000 */
[----:B------:R-:W-:Y:S01]  /*4750*/  @!P4 R2UR UR8, R0 ;  /* 0x000000000008c2ca */ /* 0x000fe200000e0000 */
[----:B------:R-:W-:Y:S01]  /*4760*/  IMAD.IADD R14, R10, 0x1, R86 ;  /* 0x000000010a0e7824 */ /* 0x000fe200078e0256 */
[----:B------:R-:W-:Y:S01]  /*4770*/  @P3 R2UR UR36, R26 ;  /* 0x000000001a2432ca */ /* 0x000fe200000e0000 */
[----:B------:R-:W-:Y:S01]  /*4780*/  IMAD.IADD R15, R11, 0x1, R87 ;  /* 0x000000010b0f7824 */ /* 0x000fe200078e0257 */
[----:B------:R-:W-:Y:S02]  /*4790*/  SEL R0, RZ, 0x1, P0 ;  /* 0x00000001ff007807 */ /* 0x000fe40000000000 */
[----:B------:R-:W-:Y:S01]  /*47a0*/  LOP3.LUT R29, R29, 0x1, RZ, 0x3c, !PT ;  /* 0x000000011d1d7812 */ /* 0x000fe200078e3cff */
[----:B------:R-:W-:Y:S01]  /*47b0*/  IMAD.U32 R8, RZ, RZ, UR9 ;  /* 0x00000009ff087e24 */ /* 0x000fe2000f8e00ff */
[----:B------:R-:W-:Y:S01]  /*47c0*/  @!UP1 UIADD3 UR9, UPT, UPT, UR7, 0x58, URZ ;  /* 0x0000005807099890 */ /* 0x000fe2000fffe0ff */
[----:B------:R-:W-:Y:S02]  /*47d0*/  LOP3.LUT R27, R27, R0, RZ, 0x3c, !PT ;  /* 0x000000001b1b7212 */ /* 0x000fe400078e3cff */
[----:B------:R-:W-:Y:S02]  /*47e0*/  SEL R28, R28, RZ, P0 ;  /* 0x000000ff1c1c7207 */ /* 0x000fe40000000000 */
[----:B------:R-:W-:Y:S01]  /*47f0*/  IMAD.U32 R9, RZ, RZ, UR8 ;  /* 0x00000008ff097e24 */ /* 0x000fe2000f8e00ff */
[----:B------:R-:W-:Y:S01]  /*4800*/  @!P4 R2UR UR14, R8 ;  /* 0x00000000080ec2ca */ /* 0x000fe200000e0000 */
[----:B------:R-:W-:Y:S01]  /*4810*/  @!UP1 UIADD3 UR8, UPT, UPT, UR7, 0x6200, URZ ;  /* 0x0000620007089890 */ /* 0x000fe2000fffe0ff */
[----:B------:R-:W-:Y:S02]  /*4820*/  VOTEU.ALL UP1, P4 ;  /* 0x0000000000ff7886 */ /* 0x000fe40002020000 */
[----:B------:R-:W-:Y:S11]  /*4830*/  @!P4 R2UR UR15, R9 ;  /* 0x00000000090fc2ca */ /* 0x000ff600000e0000 */
[----:B------:R-:W-:Y:S02]  /*4840*/  @!UPT UIADD3 URZ, UPT, UPT, URZ, URZ, URZ ;  /* 0x000000fffffff290 */ /* 0x000fe4000fffe0ff */
[----:B------:R2:W-:Y:S01]  /*4850*/  @!UP1 UTMALDG.3D [UR8], [UR14], desc[UR18] ;  /* 0x000012080e0095b4 */ /* 0x0005e20008011000 */
[----:B------:R2:W-:Y:S01]  /*4860*/  @!P4 SYNCS.ARRIVE.TRANS64.RED.A0TR RZ, [UR7+0x58], R25 ;  /* 0x00005819ffffc9a7 */ /* 0x0005e20008300407 */
[----:B------:R-:W-:Y:S01]  /*4870*/  UPLOP3.LUT UP1, UPT, UPT, UPT, UPT, 0x80, 0x8 ;  /* 0x000000000008789c */ /* 0x000fe20003f2f070 */
[----:B------:R-:W-:Y:S01]  /*4880*/  SYNCS.ARRIVE.TRANS64.RED.A1T0 RZ, [UR13], RZ ;  /* 0x000000ffffff79a7 */ /* 0x000fe2000810040d */
[----:B------:R-:W-:Y:S09]  /*4890*/  @P3 BRA `(.L_x_78) ;  /* 0xfffffff000a03947 */ /* 0x000ff2000383ffff */
[----:B------:R-:W-:-:S04]  /*48a0*/  SHF.L.U32 R2, R29, 0x1f, RZ ;  /* 0x0000001f1d027819 */ /* 0x000fc800000006ff */
[----:B------:R-:W1:Y:S02]  /*48b0*/  SYNCS.PHASECHK.TRANS64.TRYWAIT P0, [UR7+0x60], R2 ;  /* 0x00006002ff0075a7 */ /* 0x000e640008001107 */
[----:B-1----:R-:W-:Y:S05]  /*48c0*/  @!P0 BRA `(.L_x_79) ;  /* 0x0000004c00188947 */ /* 0x002fea0003800000 */
.L_x_169:
[----:B------:R-:W3:Y:S02]  /*48d0*/  SYNCS.PHASECHK.TRANS64.TRYWAIT P0, [UR7+0x68], R2 ;  /* 0x00006802ff0075a7 */ /* 0x000ee40008001107 */
[----:B---3--:R-:W-:Y:S05]  /*48e0*/  @!P0 BRA `(.L_x_80) ;  /* 0x0000004c00288947 */ /* 0x008fea0003800000 */
.L_x_171:
[----:B------:R-:W3:Y:S02]  /*48f0*/  SYNCS.PHASECHK.TRANS64.TRYWAIT P0, [UR7+0x70], R2 ;  /* 0x00007002ff0075a7 */ /* 0x000ee40008001107 */
[----:B---3--:R-:W-:Y:S05]  /*4900*/  @!P0 BRA `(.L_x_81) ;  /* 0x0000004c00388947 */ /* 0x008fea0003800000 */
.L_x_173:
[----:B-1----:R-:W-:-:S07]  /*4910*/  MOV R0, UR7 ;  /* 0x0000000700007c02 */ /* 0x002fce0008000f00 */
.L_x_82:
[----:B-1----:R-:W-:-:S04]  /*4920*/  SHF.L.U32 R2, R29, 0x1f, RZ ;  /* 0x0000001f1d027819 */ /* 0x002fc800000006ff */
[----:B------:R1:W3:Y:S03]  /*4930*/  SYNCS.PHASECHK.TRANS64.TRYWAIT P0, [R0+URZ+0x78], R2 ;  /* 0x00007802000075a7 */ /* 0x0002e600080011ff */
[----:B---3--:R-:W-:Y:S05]  /*4940*/  @!P0 NANOSLEEP.SYNCS 0x989680 ;  /* 0x009896800000895d */ /* 0x008fea0003900000 */
[----:B------:R-:W3:Y:S02]  /*4950*/  @!P0 SYNCS.PHASECHK.TRANS64 P0, [R0+URZ+0x78], R2 ;  /* 0x00007802000085a7 */ /* 0x000ee400080010ff */
[----:B--23--:R-:W-:Y:S05]  /*4960*/  @P0 EXIT ;  /* 0x000000000000094d */ /* 0x00cfea0003800000 */
[----:B------:R-:W-:Y:S05]  /*4970*/  BRA `(.L_x_82) ;  /* 0xfffffffc00e87947 */ /* 0x000fea000383ffff */
.L_x_67:
[----:B------:R-:W-:-:S06]  /*4980*/  UISETP.GE.AND UP1, UPT, UR8, 0x4, UPT ;  /* 0x000000040800788c */ /* 0x000fcc000bf26270 */
[----:B------:R-:W-:-:S13]  /*4990*/  PLOP3.LUT P0, PT, PT, PT, UP1, 0x80, 0x8 ;  /* 0x000000000008781c */ /* 0x000fda0003f0f018 */
[----:B------:R-:W-:Y:S05]  /*49a0*/  @!P0 EXIT ;  /* 0x000000000000894d */ /* 0x000fea0003800000 */
[----:B------:R-:W-:Y:S01]  /*49b0*/  BAR.SYNC.DEFER_BLOCKING 0x6, 0xa0 ;  /* 0x0182800000007b1d */ /* 0x000fe20000010000 */
[C---:B------:R-:W-:Y:S01]  /*49c0*/  IMAD.SHL.U32 R2, R101.reuse, 0x20, RZ ;  /* 0x0000002065027824 */ /* 0x040fe200078e00ff */
[C---:B------:R-:W-:Y:S01]  /*49d0*/  SHF.L.U32 R46, R101.reuse, 0x10, RZ ;  /* 0x00000010652e7819 */ /* 0x040fe200000006ff */
[C---:B------:R-:W-:Y:S01]  /*49e0*/  IMAD.SHL.U32 R100, R101.reuse, 0x4, RZ ;  /* 0x0000000465647824 */ /* 0x040fe200078e00ff */
[C---:B------:R-:W-:Y:S01]  /*49f0*/  LOP3.LUT R102, R101.reuse, 0x60, RZ, 0xc0, !PT ;  /* 0x0000006065667812 */ /* 0x040fe200078ec0ff */
[----:B------:R-:W-:Y:S01]  /*4a00*/  HFMA2 R97, -RZ, RZ, 0, 5.9604644775390625e-08 ;  /* 0x00000001ff617431 */ /* 0x000fe200000001ff */
[----:B------:R-:W-:Y:S02]  /*4a10*/  UMOV UR48, 0x400 ;  /* 0x0000040000307882 */ /* 0x000fe40000000000 */
[----:B------:R-:W1:Y:S01]  /*4a20*/  LDC R91, c[0x0][0x370] ;  /* 0x0000dc00ff5b7b82 */ /* 0x000e620000000800 */
[----:B------:R-:W-:Y:S01]  /*4a30*/  ULEA UR48, UR37, UR48, 0x18 ;  /* 0x0000003025307291 */ /* 0x000fe2000f8ec0ff */
[----:B------:R-:W-:Y:S01]  /*4a40*/  LOP3.LUT R3, R2, 0xc0, RZ, 0xc0, !PT ;  /* 0x000000c002037812 */ /* 0x000fe200078ec0ff */
[----:B------:R-:W-:Y:S01]  /*4a50*/  HFMA2 R95, -RZ, RZ, 0, 0 ;  /* 0x00000000ff5f7431 */ /* 0x000fe200000001ff */
[----:B------:R-:W-:Y:S01]  /*4a60*/  LOP3.LUT R99, R101, 0x2, RZ, 0xc0, !PT ;  /* 0x0000000265637812 */ /* 0x000fe200078ec0ff */
[----:B------:R-:W-:Y:S01]  /*4a70*/  UIADD3 UR4, UPT, UPT, UR48, 0x200, URZ ;  /* 0x0000020030047890 */ /* 0x000fe2000fffe0ff */
[----:B------:R-:W-:Y:S01]  /*4a80*/  LOP3.LUT R100, R3, 0x18, R100, 0xf8, !PT ;  /* 0x0000001803647812 */ /* 0x000fe200078ef864 */
[----:B------:R-:W-:Y:S01]  /*4a90*/  IMAD.MOV.U32 R45, RZ, RZ, RZ ;  /* 0x000000ffff2d7224 */ /* 0x000fe200078e00ff */
[----:B------:R-:W2:Y:S01]  /*4aa0*/  LDC R42, c[0x0][0xb0c] ;  /* 0x0002c300ff2a7b82 */ /* 0x000ea20000000800 */
[----:B------:R-:W-:Y:S01]  /*4ab0*/  LOP3.LUT R46, R46, 0x600000, RZ, 0xc0, !PT ;  /* 0x006000002e2e7812 */ /* 0x000fe200078ec0ff */
[----:B------:R-:W-:Y:S01]  /*4ac0*/  IMAD.MOV.U32 R105, RZ, RZ, RZ ;  /* 0x000000ffff697224 */ /* 0x000fe200078e00ff */
[----:B------:R-:W-:Y:S01]  /*4ad0*/  LOP3.LUT R100, R100, 0xf20, R2, 0xf8, !PT ;  /* 0x00000f2064647812 */ /* 0x000fe200078ef802 */
[----:B------:R-:W-:Y:S01]  /*4ae0*/  IMAD.U32 R93, RZ, RZ, UR4 ;  /* 0x00000004ff5d7e24 */ /* 0x000fe2000f8e00ff */
[----:B------:R-:W-:Y:S01]  /*4af0*/  LOP3.LUT R101, R101, 0x4, RZ, 0xc0, !PT ;  /* 0x0000000465657812 */ /* 0x000fe200078ec0ff */
[----:B------:R-:W4:Y:S01]  /*4b00*/  LDCU.64 UR52, c[0x0][0x348] ;  /* 0x00006900ff3477ac */ /* 0x000f220008000a00 */
[----:B------:R-:W-:Y:S01]  /*4b10*/  MOV R96, RZ ;  /* 0x000000ff00607202 */ /* 0x000fe20000000f00 */
[----:B------:R-:W1:Y:S01]  /*4b20*/  LDC R89, c[0x0][0xb20] ;  /* 0x0002c800ff597b82 */ /* 0x000e620000000800 */
[----:B------:R-:W3:Y:S01]  /*4b30*/  LDS R0, [UR48+0x140] ;  /* 0x00014030ff007984 */ /* 0x000ee20008000800 */
[----:B------:R-:W-:Y:S01]  /*4b40*/  IMAD R100, R100, 0x2, R93 ;  /* 0x0000000264647824 */ /* 0x000fe200078e025d */
[----:B------:R-:W1:Y:S03]  /*4b50*/  LDCU.64 UR38, c[0x0][0x888] ;  /* 0x00011100ff2677ac */ /* 0x000e660008000a00 */
[--C-:B------:R-:W-:Y:S01]  /*4b60*/  IMAD R99, R99, -0x10, R100.reuse ;  /* 0xfffffff063637824 */ /* 0x100fe200078e0264 */
[----:B------:R-:W1:Y:S01]  /*4b70*/  LDCU.64 UR44, c[0x0][0x890] ;  /* 0x00011200ff2c77ac */ /* 0x000e620008000a00 */
[----:B------:R-:W1:Y:S01]  /*4b80*/  LDC R41, c[0x0][0xb30] ;  /* 0x0002cc00ff297b82 */ /* 0x000e620000000800 */
[----:B------:R-:W-:Y:S01]  /*4b90*/  IMAD R98, R101, -0x10, R100 ;  /* 0xfffffff065627824 */ /* 0x000fe200078e0264 */
[----:B------:R-:W-:Y:S01]  /*4ba0*/  UMOV UR49, URZ ;  /* 0x000000ff00317c82 */ /* 0x000fe20008000000 */
[----:B------:R-:W-:-:S05]  /*4bb0*/  UMOV UR51, URZ ;  /* 0x000000ff00337c82 */ /* 0x000fca0008000000 */
[----:B------:R-:W1:Y:S08]  /*4bc0*/  LDC.64 R84, c[0x0][0xb10] ;  /* 0x0002c400ff547b82 */ /* 0x000e700000000a00 */
[----:B------:R-:W1:Y:S08]  /*4bd0*/  LDC.64 R38, c[0x0][0xb18] ;  /* 0x0002c600ff267b82 */ /* 0x000e700000000a00 */
[----:B------:R-:W1:Y:S08]  /*4be0*/  LDC.64 R36, c[0x0][0xb28] ;  /* 0x0002ca00ff247b82 */ /* 0x000e700000000a00 */
[----:B------:R-:W1:Y:S01]  /*4bf0*/  LDC.64 R82, c[0x0][0x8b0] ;  /* 0x00022c00ff527b82 */ /* 0x000e620000000a00 */
[----:B---3--:R-:W-:-:S07]  /*4c00*/  IMAD.IADD R46, R0, 0x1, R46 ;  /* 0x00000001002e7824 */ /* 0x008fce00078e022e */
[----:B------:R-:W3:Y:S08]  /*4c10*/  LDC.64 R80, c[0x0][0x8a8] ;  /* 0x00022a00ff507b82 */ /* 0x000ef00000000a00 */
[----:B--2-4-:R-:W1:Y:S02]  /*4c20*/  LDC R90, c[0x0][0x374] ;  /* 0x0000dd00ff5a7b82 */ /* 0x014e640000000800 */
.L_x_126:
[----:B------:R-:W-:Y:S02]  /*4c30*/  LEA R0, R105, UR48, 0x3 ;  /* 0x0000003069007c11 */ /* 0x000fe4000f8e18ff */
[----:B------:R-:W-:Y:S02]  /*4c40*/  SHF.L.U32 R2, R95, 0x1f, RZ ;  /* 0x0000001f5f027819 */ /* 0x000fe400000006ff */
[----:B-1----:R-:W-:Y:S02]  /*4c50*/  LEA R16, R105, UR48, 0x4 ;  /* 0x0000003069107c11 */ /* 0x002fe4000f8e20ff */
[----:B------:R-:W2:Y:S02]  /*4c60*/  SYNCS.PHASECHK.TRANS64.TRYWAIT P0, [R0+URZ+0x90], R2 ;  /* 0x00009002000075a7 */ /* 0x000ea400080011ff */
[----:B--23--:R-:W-:Y:S05]  /*4c70*/  @!P0 BRA `(.L_x_83) ;  /* 0x0000004800748947 */ /* 0x00cfea0003800000 */
.L_x_174:
[----:B------:R-:W4:Y:S01]  /*4c80*/  LDC.64 R10, c[0x0][0xb10] ;  /* 0x0002c400ff0a7b82 */ /* 0x000f220000000a00 */
[----:B------:R-:W3:Y:S01]  /*4c90*/  LDS.128 R16, [R16+0x120] ;  /* 0x0001200010107984 */ /* 0x000ee20000000c00 */
[----:B-1----:R-:W-:Y:S01]  /*4ca0*/  ISETP.NE.AND P1, PT, R41, 0x1, PT ;  /* 0x000000012900780c */ /* 0x002fe20003f25270 */
[----:B--2---:R-:W-:Y:S01]  /*4cb0*/  VIADD R0, R0, 0xa0 ;  /* 0x000000a000007836 */ /* 0x004fe20000000000 */
[----:B------:R-:W-:Y:S04]  /*4cc0*/  ISETP.GE.AND P0, PT, R40, 0x1, PT ;  /* 0x000000012800780c */ /* 0x000fe80003f06270 */
[----:B------:R-:W1:Y:S01]  /*4cd0*/  LDC.64 R8, c[0x0][0xb18] ;  /* 0x0002c600ff087b82 */ /* 0x000e620000000a00 */
[----:B------:R-:W-:Y:S01]  /*4ce0*/  PRMT R0, RZ, 0x654, R0 ;  /* 0x00000654ff007816 */ /* 0x000fe20000000000 */
[----:B------:R-:W-:Y:S01]  /*4cf0*/  @!PT LDS RZ, [RZ] ;  /* 0x00000000fffff984 */ /* 0x000fe20000000800 */
[----:B------:R-:W-:Y:S01]  /*4d00*/  @!PT LDS RZ, [RZ] ;  /* 0x00000000fffff984 */ /* 0x000fe20000000800 */
[----:B------:R-:W-:Y:S01]  /*4d10*/  @!PT LDS RZ, [RZ] ;  /* 0x00000000fffff984 */ /* 0x000fe20000000800 */
[----:B------:R-:W-:Y:S01]  /*4d20*/  @!PT LDS RZ, [RZ] ;  /* 0x00000000fffff984 */ /* 0x000fe20000000800 */
[----:B------:R2:W-:Y:S06]  /*4d30*/  MEMBAR.ALL.CTA ;  /* 0x0000000000007992 */ /* 0x0005ec0000008000 */
[----:B--2---:R-:W2:Y:S01]  /*4d40*/  FENCE.VIEW.ASYNC.S ;  /* 0x00000000000073c6 */ /* 0x004ea20000000000 */
[----:B------:R-:W1:Y:S08]  /*4d50*/  @!P1 LDC R12, c[0x0][0xb20] ;  /* 0x0002c800ff0c9b82 */ /* 0x000e700000000800 */
[----:B------:R-:W1:Y:S01]  /*4d60*/  @!P1 LDC R7, c[0x0][0xb0c] ;  /* 0x0002c300ff079b82 */ /* 0x000e620000000800 */
[----:B--2---:R2:W-:Y:S01]  /*4d70*/  SYNCS.ARRIVE.TRANS64.RED.A1T0 RZ, [R0+URZ], RZ ;  /* 0x000000ff00ff79a7 */ /* 0x0045e200081004ff */
[----:B---3--:R-:W-:Y:S04]  /*4d80*/  LOP3.LUT P4, RZ, R18, 0x1, RZ, 0xc0, !PT ;  /* 0x0000000112ff7812 */ /* 0x008fe8000788c0ff */
[----:B------:R-:W-:Y:S09]  /*4d90*/  P2R R103, PR, RZ, 0x10 ;  /* 0x00000010ff677803 */ /* 0x000ff20000000000 */
[----:B------:R-:W-:Y:S02]  /*4da0*/  @P4 MOV R44, R16 ;  /* 0x00000010002c4202 */ /* 0x000fe40000000f00 */
[----:B------:R-:W-:Y:S01]  /*4db0*/  @P4 LOP3.LUT R43, R17, 0xffff, RZ, 0xc0, !PT ;  /* 0x0000ffff112b4812 */ /* 0x000fe200078ec0ff */
[----:B--2-4-:R-:W-:Y:S06]  /*4dc0*/  @!P0 BRA `(.L_x_84) ;  /* 0x0000000000a48947 */ /* 0x014fec0003800000 */
[----:B------:R-:W-:Y:S01]  /*4dd0*/  IMAD.HI.U32 R0, R90, R39, RZ ;  /* 0x000000275a007227 */ /* 0x000fe200078e00ff */
[----:B------:R-:W-:Y:S02]  /*4de0*/  ISETP.NE.AND P0, PT, R38, 0x1, PT ;  /* 0x000000012600780c */ /* 0x000fe40003f05270 */
[----:B------:R-:W-:Y:S01]  /*4df0*/  ISETP.NE.AND P2, PT, R40, 0x1, PT ;  /* 0x000000012800780c */ /* 0x000fe20003f45270 */
[----:B------:R-:W-:Y:S01]  /*4e00*/  IMAD.HI.U32 R4, R91, R84, RZ ;  /* 0x000000545b047227 */ /* 0x000fe200078e00ff */
[----:B------:R-:W-:Y:S02]  /*4e10*/  SHF.R.U32.HI R0, RZ, R89, R0 ;  /* 0x00000059ff007219 */ /* 0x000fe40000011600 */
[----:B------:R-:W-:Y:S01]  /*4e20*/  ISETP.NE.AND P3, PT, R42, 0x1, PT ;  /* 0x000000012a00780c */ /* 0x000fe20003f65270 */
[----:B------:R-:W-:Y:S01]  /*4e30*/  IMAD.HI.U32 R6, R43, R39, RZ ;  /* 0x000000272b067227 */ /* 0x000fe200078e00ff */
[-C--:B------:R-:W-:Y:S02]  /*4e40*/  SHF.R.U32.HI R4, RZ, R85.reuse, R4 ;  /* 0x00000055ff047219 */ /* 0x080fe40000011604 */
[----:B------:R-:W-:Y:S01]  /*4e50*/  SEL R0, R90, R0, !P0 ;  /* 0x000000005a007207 */ /* 0x000fe20004000000 */
[----:B------:R-:W-:Y:S01]  /*4e60*/  IMAD.HI.U32 R5, R44, R84, RZ ;  /* 0x000000542c057227 */ /* 0x000fe200078e00ff */
[----:B------:R-:W-:Y:S03]  /*4e70*/  SEL R4, R91, R4, !P3 ;  /* 0x000000045b047207 */ /* 0x000fe60005800000 */
[-C--:B------:R-:W-:Y:S01]  /*4e80*/  IMAD.HI.U32 R3, R0, R36.reuse, RZ ;  /* 0x0000002400037227 */ /* 0x080fe200078e00ff */
[----:B------:R-:W-:Y:S03]  /*4e90*/  SHF.R.U32.HI R5, RZ, R85, R5 ;  /* 0x00000055ff057219 */ /* 0x000fe60000011605 */
[----:B------:R-:W-:Y:S01]  /*4ea0*/  IMAD.HI.U32 R2, R4, R36, RZ ;  /* 0x0000002404027227 */ /* 0x000fe200078e00ff */
[----:B------:R-:W-:Y:S02]  /*4eb0*/  @P2 SHF.R.U32.HI R0, RZ, R37, R3 ;  /* 0x00000025ff002219 */ /* 0x000fe40000011603 */
[----:B------:R-:W-:Y:S02]  /*4ec0*/  SHF.R.U32.HI R3, RZ, R89, R6 ;  /* 0x00000059ff037219 */ /* 0x000fe40000011606 */
[----:B------:R-:W-:Y:S01]  /*4ed0*/  @P2 SHF.R.U32.HI R4, RZ, R37, R2 ;  /* 0x00000025ff042219 */ /* 0x000fe20000011602 */
[----:B------:R-:W-:Y:S01]  /*4ee0*/  IMAD R0, R40, R0, RZ ;  /* 0x0000000028007224 */ /* 0x000fe200078e02ff */
[----:B------:R-:W-:Y:S02]  /*4ef0*/  SEL R3, R43, R3, !P0 ;  /* 0x000000032b037207 */ /* 0x000fe40004000000 */
[----:B------:R-:W-:Y:S01]  /*4f00*/  SEL R2, R44, R5, !P3 ;  /* 0x000000052c027207 */ /* 0x000fe20005800000 */
[----:B------:R-:W-:Y:S01]  /*4f10*/  IMAD R5, R40, R4, RZ ;  /* 0x0000000428057224 */ /* 0x000fe200078e02ff */
[C---:B------:R-:W-:Y:S01]  /*4f20*/  ISETP.GE.AND P0, PT, R3.reuse, R0, PT ;  /* 0x000000000300720c */ /* 0x040fe20003f06270 */
[C---:B------:R-:W-:Y:S03]  /*4f30*/  IMAD.HI.U32 R0, R3.reuse, R36, RZ ;  /* 0x0000002403007227 */ /* 0x040fe600078e00ff */
[C---:B------:R-:W-:Y:S02]  /*4f40*/  ISETP.GE.OR P0, PT, R2.reuse, R5, P0 ;  /* 0x000000050200720c */ /* 0x040fe40000706670 */
[----:B------:R-:W-:Y:S04]  /*4f50*/  SHF.R.U32.HI R0, RZ, R37, R0 ;  /* 0x00000025ff007219 */ /* 0x000fe80000011600 */
[C---:B------:R-:W-:Y:S05]  /*4f60*/  SEL R6, R3.reuse, R0, !P2 ;  /* 0x0000000003067207 */ /* 0x040fea0005000000 */
        /* <DEDUP_REMOVED lines=14> */
[----:B------:R-:W-:Y:S07]  /*5050*/  IMAD R43, R3, R38, R43 ;  /* 0x00000026032b7224 */ /* 0x000fee00078e022b */
.L_x_84:
[----:B-1----:R-:W-:Y:S01]  /*5060*/  @!P1 ISETP.NE.AND P0, PT, R8, 0x1, PT ;  /* 0x000000010800980c */ /* 0x002fe20003f05270 */
[----:B------:R-:W-:Y:S01]  /*5070*/  @!P1 IMAD.HI.U32 R2, R43, R9, RZ ;  /* 0x000000092b029227 */ /* 0x000fe200078e00ff */
[----:B------:R-:W-:Y:S01]  /*5080*/  R2UR UR42, R15 ;  /* 0x000000000f2a72ca */ /* 0x000fe200000e0000 */
[----:B------:R-:W-:Y:S01]  /*5090*/  BSSY.RECONVERGENT B6, `(.L_x_85) ;  /* 0x0000031000067945 */ /* 0x000fe20003800200 */
[----:B------:R-:W-:Y:S01]  /*50a0*/  R2UR UR41, R14 ;  /* 0x000000000e2972ca */ /* 0x000fe200000e0000 */
[C---:B------:R-:W-:Y:S01]  /*50b0*/  @!P1 IMAD.HI.U32 R0, R44.reuse, R10, RZ ;  /* 0x0000000a2c009227 */ /* 0x040fe200078e00ff */
[----:B------:R-:W-:Y:S02]  /*50c0*/  @!P1 SHF.R.U32.HI R2, RZ, R12, R2 ;  /* 0x0000000cff029219 */ /* 0x000fe40000011602 */
[----:B------:R-:W-:Y:S01]  /*50d0*/  @!P1 ISETP.NE.AND P2, PT, R7, 0x1, PT ;  /* 0x000000010700980c */ /* 0x000fe20003f45270 */
[----:B------:R-:W-:Y:S01]  /*50e0*/  VIADD R105, R105, 0x1 ;  /* 0x0000000169697836 */ /* 0x000fe20000000000 */
[----:B------:R-:W-:Y:S02]  /*50f0*/  @!P1 SEL R2, R43, R2, !P0 ;  /* 0x000000022b029207 */ /* 0x000fe40004000000 */
[----:B------:R-:W-:Y:S02]  /*5100*/  @!P1 SHF.R.U32.HI R0, RZ, R11, R0 ;  /* 0x0000000bff009219 */ /* 0x000fe40000011600 */
[----:B------:R-:W-:Y:S01]  /*5110*/  LOP3.LUT P0, RZ, R93, 0x1b0, RZ, 0xc0, !PT ;  /* 0x000001b05dff7812 */ /* 0x000fe2000780c0ff */
[----:B------:R-:W-:Y:S01]  /*5120*/  USHF.L.U32 UR42, UR42, 0x7, URZ ;  /* 0x000000072a2a7899 */ /* 0x000fe200080006ff */
[----:B------:R-:W-:Y:S01]  /*5130*/  @!P1 SEL R3, R44, R0, !P2 ;  /* 0x000000002c039207 */ /* 0x000fe20005000000 */
[----:B------:R-:W-:Y:S01]  /*5140*/  USHF.L.U32 UR41, UR41, 0x7, URZ ;  /* 0x0000000729297899 */ /* 0x000fe200080006ff */
[----:B------:R-:W-:Y:S03]  /*5150*/  @P4 SHF.R.U32.HI R94, RZ, 0x10, R17 ;  /* 0x00000010ff5e4819 */ /* 0x000fe60000011611 */
[----:B------:R-:W-:Y:S02]  /*5160*/  @!P1 IMAD.IADD R0, R2, 0x1, -R3 ;  /* 0x0000000102009824 */ /* 0x000fe400078e0a03 */
[----:B------:R-:W-:Y:S02]  /*5170*/  @!P1 IMAD.IADD R2, R3, 0x1, -R2 ;  /* 0x0000000103029824 */ /* 0x000fe400078e0a02 */
[----:B------:R-:W-:Y:S02]  /*5180*/  @!P1 IMAD R44, R0, R7, R44 ;  /* 0x00000007002c9224 */ /* 0x000fe400078e022c */
[----:B------:R-:W-:Y:S01]  /*5190*/  @!P1 IMAD R43, R2, R8, R43 ;  /* 0x00000008022b9224 */ /* 0x000fe200078e022b */
[----:B------:R-:W-:Y:S06]  /*51a0*/  @!P0 BRA `(.L_x_86) ;  /* 0x00000000007c8947 */ /* 0x000fec0003800000 */
[----:B------:R-:W1:Y:S01]  /*51b0*/  LDCU.64 UR8, c[0x4][0x80] ;  /* 0x01001000ff0877ac */ /* 0x000e620008000a00 */
[----:B------:R-:W-:Y:S01]  /*51c0*/  MOV R2, 0x0 ;  /* 0x0000000000027802 */ /* 0x000fe20000000f00 */
[----:B------:R-:W-:Y:S02]  /*51d0*/  HFMA2 R12, -RZ, RZ, 0, 5.9604644775390625e-08 ;  /* 0x00000001ff0c7431 */ /* 0x000fe400000001ff */
[----:B------:R-:W-:Y:S01]  /*51e0*/  IMAD.MOV.U32 R8, RZ, RZ, 0x70 ;  /* 0x00000070ff087424 */ /* 0x000fe200078e00ff */
[----:B------:R2:W3:Y:S01]  /*51f0*/  LDC.64 R14, c[0x4][R2] ;  /* 0x01000000020e7b82 */ /* 0x0004e20000000a00 */
[----:B------:R-:W4:Y:S01]  /*5200*/  LDCU.64 UR6, c[0x4][0x88] ;  /* 0x01001100ff0677ac */ /* 0x000f220008000a00 */
[----:B------:R-:W-:Y:S01]  /*5210*/  IMAD.MOV.U32 R13, RZ, RZ, RZ ;  /* 0x000000ffff0d7224 */ /* 0x000fe200078e00ff */
[----:B------:R-:W2:Y:S01]  /*5220*/  LDCU.64 UR4, c[0x4][0x8] ;  /* 0x01000100ff0477ac */ /* 0x000ea20008000a00 */
[----:B-1----:R-:W-:Y:S01]  /*5230*/  MOV R5, UR9 ;  /* 0x0000000900057c02 */ /* 0x002fe20008000f00 */
[----:B------:R-:W-:Y:S01]  /*5240*/  IMAD.U32 R4, RZ, RZ, UR8 ;  /* 0x00000008ff047e24 */ /* 0x000fe2000f8e00ff */
[----:B----4-:R-:W-:Y:S01]  /*5250*/  MOV R7, UR7 ;  /* 0x0000000700077c02 */ /* 0x010fe20008000f00 */
[----:B------:R-:W-:Y:S01]  /*5260*/  IMAD.U32 R6, RZ, RZ, UR6 ;  /* 0x00000006ff067e24 */ /* 0x000fe2000f8e00ff */
[----:B--2---:R-:W-:Y:S01]  /*5270*/  MOV R11, UR5 ;  /* 0x00000005000b7c02 */ /* 0x004fe20008000f00 */
[----:B------:R-:W-:Y:S02]  /*5280*/  IMAD.U32 R10, RZ, RZ, UR4 ;  /* 0x00000004ff0a7e24 */ /* 0x000fe4000f8e00ff */
[----:B------:R-:W-:Y:S07]  /*5290*/  LEPC R20, `(.L_x_87) ;  /* 0x000000001014794e */ /* 0x000fee0000000000 */
[----:B---3-5:R-:W-:Y:S05]  /*52a0*/  CALL.ABS.NOINC R14 ;  /* 0x000000000e007343 */ /* 0x028fea0003c00000 */
.L_x_87:
[----:B------:R-:W1:Y:S01]  /*52b0*/  LDCU.64 UR8, c[0x4][0x80] ;  /* 0x01001000ff0877ac */ /* 0x000e620008000a00 */
[----:B------:R-:W2:Y:S01]  /*52c0*/  LDC.64 R2, c[0x4][R2] ;  /* 0x0100000002027b82 */ /* 0x000ea20000000a00 */
[----:B------:R-:W-:Y:S02]  /*52d0*/  HFMA2 R12, -RZ, RZ, 0, 5.9604644775390625e-08 ;  /* 0x00000001ff0c7431 */ /* 0x000fe400000001ff */
[----:B------:R-:W-:Y:S02]  /*52e0*/  IMAD.MOV.U32 R8, RZ, RZ, 0x70 ;  /* 0x00000070ff087424 */ /* 0x000fe400078e00ff */
[----:B------:R-:W-:Y:S01]  /*52f0*/  IMAD.MOV.U32 R13, RZ, RZ, RZ ;  /* 0x000000ffff0d7224 */ /* 0x000fe200078e00ff */
[----:B------:R-:W3:Y:S01]  /*5300*/  LDCU.64 UR6, c[0x4][0x88] ;  /* 0x01001100ff0677ac */ /* 0x000ee20008000a00 */
[----:B------:R-:W4:Y:S01]  /*5310*/  LDCU.64 UR4, c[0x4][0x8] ;  /* 0x01000100ff0477ac */ /* 0x000f220008000a00 */
[----:B-1----:R-:W-:Y:S02]  /*5320*/  MOV R4, UR8 ;  /* 0x0000000800047c02 */ /* 0x002fe40008000f00 */
[----:B------:R-:W-:Y:S02]  /*5330*/  MOV R5, UR9 ;  /* 0x0000000900057c02 */ /* 0x000fe40008000f00 */
[----:B---3--:R-:W-:Y:S01]  /*5340*/  MOV R7, UR7 ;  /* 0x0000000700077c02 */ /* 0x008fe20008000f00 */
[----:B------:R-:W-:Y:S01]  /*5350*/  IMAD.U32 R6, RZ, RZ, UR6 ;  /* 0x00000006ff067e24 */ /* 0x000fe2000f8e00ff */
[----:B----4-:R-:W-:Y:S01]  /*5360*/  MOV R11, UR5 ;  /* 0x00000005000b7c02 */ /* 0x010fe20008000f00 */
[----:B------:R-:W-:Y:S02]  /*5370*/  IMAD.U32 R10, RZ, RZ, UR4 ;  /* 0x00000004ff0a7e24 */ /* 0x000fe4000f8e00ff */
[----:B------:R-:W-:Y:S07]  /*5380*/  LEPC R20, `(.L_x_86) ;  /* 0x000000001014794e */ /* 0x000fee0000000000 */
[----:B--2---:R-:W-:Y:S05]  /*5390*/  CALL.ABS.NOINC R2 ;  /* 0x0000000002007343 */ /* 0x004fea0003c00000 */
.L_x_86:
[----:B------:R-:W-:Y:S05]  /*53a0*/  BSYNC.RECONVERGENT B6 ;  /* 0x0000000000067941 */ /* 0x000fea0003800200 */
.L_x_85:
[----:B------:R-:W-:Y:S01]  /*53b0*/  ISETP.NE.U32.AND P4, PT, R82, RZ, PT ;  /* 0x000000ff5200720c */ /* 0x000fe20003f85070 */
[----:B------:R-:W-:Y:S01]  /*53c0*/  UISETP.NE.AND UP2, UPT, UR50, URZ, UPT ;  /* 0x000000ff3200728c */ /* 0x000fe2000bf45270 */
[----:B------:R-:W-:Y:S01]  /*53d0*/  ISETP.NE.U32.AND P2, PT, RZ, UR38, PT ;  /* 0x00000026ff007c0c */ /* 0x000fe2000bf45070 */
[----:B------:R-:W-:Y:S01]  /*53e0*/  UISETP.NE.U32.AND UP1, UPT, UR44, URZ, UPT ;  /* 0x000000ff2c00728c */ /* 0x000fe2000bf25070 */
[----:B------:R-:W-:Y:S01]  /*53f0*/  ISETP.NE.AND.EX P4, PT, R83, RZ, PT, P4 ;  /* 0x000000ff5300720c */ /* 0x000fe20003f85340 */
[----:B------:R-:W-:Y:S01]  /*5400*/  UPLOP3.LUT UP0, UPT, UPT, UPT, UPT, 0x40, 0x4 ;  /* 0x000000000004789c */ /* 0x000fe20003f0e870 */
[----:B------:R-:W-:Y:S01]  /*5410*/  ISETP.NE.AND.EX P2, PT, RZ, UR39, PT, P2 ;  /* 0x00000027ff007c0c */ /* 0x000fe2000bf45320 */
[----:B------:R-:W-:Y:S01]  /*5420*/  UISETP.NE.AND.EX UP1, UPT, UR45, URZ, UPT, UP1 ;  /* 0x000000ff2d00728c */ /* 0x000fe2000bf25310 */
[----:B------:R-:W-:Y:S04]  /*5430*/  PLOP3.LUT P1, PT, PT, PT, UP2, 0x80, 0x8 ;  /* 0x000000000008781c */ /* 0x000fe80003f2f028 */
[----:B------:R-:W-:Y:S06]  /*5440*/  @UP2 UPLOP3.LUT UP0, UPT, UPT, UPT, UP1, 0x80, 0x8 ;  /* 0x000000000008289c */ /* 0x000fec0003f0f010 */
[----:B------:R-:W-:Y:S01]  /*5450*/  PLOP3.LUT P0, PT, PT, PT, UP0, 0x80, 0x8 ;  /* 0x000000000008781c */ /* 0x000fe20003f0f008 */
[----:B------:R-:W-:Y:S01]  /*5460*/  @!UPT UIADD3 URZ, UPT, UPT, URZ, URZ, URZ ;  /* 0x000000fffffff290 */ /* 0x000fe2000fffe0ff */
[----:B------:R-:W-:Y:S11]  /*5470*/  BRA.U !UP1, `(.L_x_88) ;  /* 0x0000000109387547 */ /* 0x000ff6000b800000 */
[----:B------:R-:W-:Y:S01]  /*5480*/  UISETP.NE.U32.AND UP0, UPT, UR38, URZ, UPT ;  /* 0x000000ff2600728c */ /* 0x000fe2000bf05070 */
[----:B------:R-:W-:Y:S02]  /*5490*/  HFMA2 R0, -RZ, RZ, 0, 5.9604644775390625e-08 ;  /* 0x00000001ff007431 */ /* 0x000fe400000001ff */
[----:B------:R-:W-:Y:S01]  /*54a0*/  IMAD.MOV.U32 R88, RZ, RZ, 0x1 ;  /* 0x00000001ff587424 */ /* 0x000fe200078e00ff */
[----:B------:R-:W-:Y:S06]  /*54b0*/  UISETP.NE.AND.EX UP0, UPT, UR39, URZ, UPT, UP0 ;  /* 0x000000ff2700728c */ /* 0x000fec000bf05300 */
[----:B------:R-:W-:Y:S05]  /*54c0*/  PLOP3.LUT P3, PT, PT, PT, UP0, 0x80, 0x8 ;  /* 0x000000000008781c */ /* 0x000fea0003f6f008 */
[----:B------:R-:W1:Y:S01]  /*54d0*/  @UP0 LDCU.64 UR6, c[0x0][0x888] ;  /* 0x00011100ff0607ac */ /* 0x000e620008000a00 */
[----:B------:R-:W-:Y:S07]  /*54e0*/  @UP0 UIMAD UR4, UR36, UR44, URZ ;  /* 0x0000002c240402a4 */ /* 0x000fee000f8e02ff */
[----:B------:R-:W-:Y:S01]  /*54f0*/  @!P3 PRMT R88, R0, 0x7610, R88 ;  /* 0x000076100058b816 */ /* 0x000fe20000000058 */
[----:B-1----:R-:W-:Y:S03]  /*5500*/  @UP0 UIMAD.WIDE UR6, UR4, 0x4, UR6 ;  /* 0x00000004040608a5 */ /* 0x002fe6000f8e0206 */
[----:B------:R-:W1:Y:S03]  /*5510*/  @!UP0 LDCU UR4, c[0x0][0x880] ;  /* 0x00011000ff0487ac */ /* 0x000e660008000800 */
[----:B------:R-:W-:Y:S01]  /*5520*/  IMAD.U32 R2, RZ, RZ, UR6 ;  /* 0x00000006ff027e24 */ /* 0x000fe2000f8e00ff */
[----:B------:R-:W-:Y:S05]  /*5530*/  MOV R3, UR7 ;  /* 0x0000000700037c02 */ /* 0x000fea0008000f00 */
[----:B-----5:R2:W5:Y:S02]  /*5540*/  @P3 LDG.E R49, desc[UR46][R2.64] ;  /* 0x0000002e02313981 */ /* 0x020564000c1e1900 */
[----:B-12---:R-:W-:Y:S02]  /*5550*/  @!P3 IMAD.U32 R49, RZ, RZ, UR4 ;  /* 0x00000004ff31be24 */ /* 0x006fe4000f8e00ff */
.L_x_88:
[----:B------:R-:W-:Y:S05]  /*5560*/  @!P4 BRA `(.L_x_89) ;  /* 0x000000000020c947 */ /* 0x000fea0003800000 */
[----:B------:R-:W-:Y:S04]  /*5570*/  ISETP.NE.U32.AND P3, PT, R80, RZ, PT ;  /* 0x000000ff5000720c */ /* 0x000fe80003f65070 */
[----:B------:R-:W-:Y:S11]  /*5580*/  ISETP.NE.AND.EX P3, PT, R81, RZ, PT, P3 ;  /* 0x000000ff5100720c */ /* 0x000ff60003f65330 */
[----:B------:R-:W-:Y:S02]  /*5590*/  @!UPT UIADD3 URZ, UPT, UPT, URZ, URZ, URZ ;  /* 0x000000fffffff290 */ /* 0x000fe4000fffe0ff */
[----:B------:R-:W1:Y:S01]  /*55a0*/  @P3 LDC.64 R2, c[0x0][0x8a8] ;  /* 0x00022a00ff023b82 */ /* 0x000e620000000a00 */
[----:B------:R-:W-:Y:S04]  /*55b0*/  @P3 IMAD R0, R82, UR36, RZ ;  /* 0x0000002452003c24 */ /* 0x000fe8000f8e02ff */
[----:B-1----:R-:W-:Y:S05]  /*55c0*/  @P3 IMAD.WIDE R2, R0, 0x4, R2 ;  /* 0x0000000400023825 */ /* 0x002fea00078e0202 */
[----:B-----5:R1:W5:Y:S02]  /*55d0*/  @P3 LDG.E R47, desc[UR46][R2.64] ;  /* 0x0000002e022f3981 */ /* 0x020364000c1e1900 */
[----:B-1----:R-:W2:Y:S02]  /*55e0*/  @!P3 LDC R47, c[0x0][0x8a0] ;  /* 0x00022800ff2fbb82 */ /* 0x002ea40000000800 */
.L_x_89:
[----:B-----5:R-:W-:Y:S01]  /*55f0*/  FSETP.NEU.AND P3, PT, R49, RZ, PT ;  /* 0x000000ff3100720b */ /* 0x020fe20003f6d000 */
[----:B------:R-:W-:Y:S01]  /*5600*/  BSSY B1, `(.L_x_90) ;  /* 0x0000039000017945 */ /* 0x000fe20003800000 */
[----:B------:R-:W-:Y:S01]  /*5610*/  SEL R3, RZ, 0xffffffff, P2 ;  /* 0xffffffffff037807 */ /* 0x000fe20001000000 */
[----:B------:R-:W-:Y:S01]  /*5620*/  IMAD.MOV.U32 R66, RZ, RZ, 0x1 ;  /* 0x00000001ff427424 */ /* 0x000fe200078e00ff */
[----:B------:R-:W-:Y:S01]  /*5630*/  @P1 LOP3.LUT P2, RZ, R88, 0xff, RZ, 0xc0, !PT ;  /* 0x000000ff58ff1812 */ /* 0x000fe2000784c0ff */
[----:B------:R-:W-:Y:S01]  /*5640*/  IMAD R48, R45, 0x80, R46 ;  /* 0x000000802d307824 */ /* 0x000fe200078e022e */
[----:B------:R-:W-:Y:S01]  /*5650*/  @P1 SEL R0, RZ, 0xffffffff, P3 ;  /* 0xffffffffff001807 */ /* 0x000fe20001800000 */
[----:B------:R-:W-:Y:S01]  /*5660*/  IMAD R106, R101, -0x10, R99 ;  /* 0xfffffff0656a7824 */ /* 0x000fe200078e0263 */
[----:B------:R-:W-:Y:S01]  /*5670*/  LOP3.LUT R97, R97, 0x1, RZ, 0x3c, !PT ;  /* 0x0000000161617812 */ /* 0x000fe200078e3cff */
[----:B------:R-:W-:Y:S01]  /*5680*/  IMAD.MOV.U32 R65, RZ, RZ, RZ ;  /* 0x000000ffff417224 */ /* 0x000fe200078e00ff */
[----:B------:R-:W-:Y:S02]  /*5690*/  @P0 SEL R0, R3, R0, !P2 ;  /* 0x0000000003000207 */ /* 0x000fe40005000000 */
[----:B------:R-:W-:Y:S02]  /*56a0*/  CS2R R78, SRZ ;  /* 0x00000000004e7805 */ /* 0x000fe4000001ff00 */
[----:B------:R-:W-:Y:S02]  /*56b0*/  LEA R64, R45, UR48, 0x3 ;  /* 0x000000302d407c11 */ /* 0x000fe4000f8e18ff */
[----:B------:R-:W-:Y:S02]  /*56c0*/  CS2R R76, SRZ ;  /* 0x00000000004c7805 */ /* 0x000fe4000001ff00 */
[----:B------:R-:W-:Y:S02]  /*56d0*/  @P1 LOP3.LUT R0, R0, 0x1, RZ, 0xc0, !PT ;  /* 0x0000000100001812 */ /* 0x000fe400078ec0ff */
[----:B------:R-:W-:Y:S02]  /*56e0*/  CS2R R70, SRZ ;  /* 0x0000000000467805 */ /* 0x000fe4000001ff00 */
[----:B------:R-:W-:Y:S02]  /*56f0*/  PLOP3.LUT P2, PT, PT, PT, UP1, 0x80, 0x8 ;  /* 0x000000000008781c */ /* 0x000fe40003f4f018 */
[----:B------:R-:W-:Y:S02]  /*5700*/  CS2R R68, SRZ ;  /* 0x0000000000447805 */ /* 0x000fe4000001ff00 */
[----:B------:R-:W-:Y:S02]  /*5710*/  ISETP.NE.U32.OR P5, PT, R0, 0x1, !P1 ;  /* 0x000000010000780c */ /* 0x000fe40004fa5470 */
[----:B------:R-:W-:Y:S02]  /*5720*/  CS2R R62, SRZ ;  /* 0x00000000003e7805 */ /* 0x000fe4000001ff00 */
[----:B------:R-:W-:Y:S02]  /*5730*/  LOP3.LUT P4, R104, R88, 0xff, RZ, 0xc0, !PT ;  /* 0x000000ff58687812 */ /* 0x000fe4000788c0ff */
[----:B------:R-:W-:Y:S02]  /*5740*/  CS2R R60, SRZ ;  /* 0x00000000003c7805 */ /* 0x000fe4000001ff00 */
[----:B------:R-:W-:Y:S02]  /*5750*/  SEL R2, RZ, 0xffffffff, P3 ;  /* 0xffffffffff027807 */ /* 0x000fe40001800000 */
[----:B------:R-:W-:Y:S02]  /*5760*/  CS2R R58, SRZ ;  /* 0x00000000003a7805 */ /* 0x000fe4000001ff00 */
[----:B------:R-:W-:Y:S02]  /*5770*/  P2R R107, PR, RZ, 0x20 ;  /* 0x00000020ff6b7803 */ /* 0x000fe40000000000 */
[----:B------:R-:W-:Y:S02]  /*5780*/  CS2R R56, SRZ ;  /* 0x0000000000387805 */ /* 0x000fe4000001ff00 */
[----:B------:R-:W-:Y:S02]  /*5790*/  @P2 SEL R2, R3, R2, !P4 ;  /* 0x0000000203022207 */ /* 0x000fe40006000000 */
[----:B------:R-:W-:Y:S02]  /*57a0*/  @P5 SHF.L.U32 R0, R97, 0x1f, RZ ;  /* 0x0000001f61005819 */ /* 0x000fe400000006ff */
[----:B------:R-:W-:Y:S02]  /*57b0*/  LOP3.LUT R2, R2, 0x1, RZ, 0xc0, !PT ;  /* 0x0000000102027812 */ /* 0x000fe400078ec0ff */
[----:B------:R1:W3:Y:S02]  /*57c0*/  @P5 SYNCS.PHASECHK.TRANS64.TRYWAIT P1, [UR48+0x40], R0 ;  /* 0x00004000ff0055a7 */ /* 0x0002e40008021130 */
[----:B------:R-:W-:Y:S04]  /*57d0*/  ISETP.NE.U32.AND P2, PT, R2, 0x1, PT ;  /* 0x000000010200780c */ /* 0x000fe80003f45070 */
[----:B------:R-:W-:Y:S02]  /*57e0*/  P2R R67, PR, RZ, 0x4 ;  /* 0x00000004ff437803 */ /* 0x000fe40000000000 */
[----:B-1----:R-:W-:Y:S04]  /*57f0*/  SHF.L.U32 R0, R96, 0x1f, RZ ;  /* 0x0000001f60007819 */ /* 0x002fe800000006ff */
[----:B------:R1:W4:Y:S01]  /*5800*/  SYNCS.PHASECHK.TRANS64.TRYWAIT P0, [R64+URZ+0xb0], R0 ;  /* 0x0000b000400075a7 */ /* 0x00032200080011ff */
[----:B---3--:R-:W-:Y:S01]  /*5810*/  @P5 SEL R66, RZ, 0x1, !P1 ;  /* 0x00000001ff425807 */ /* 0x008fe20004800000 */
[----:B-1----:R-:W-:Y:S06]  /*5820*/  @!P5 BRA `(.L_x_91) ;  /* 0x000000000058d947 */ /* 0x002fec0003800000 */
[----:B------:R-:W-:Y:S01]  /*5830*/  IMAD.MOV.U32 R79, RZ, RZ, RZ ;  /* 0x000000ffff4f7224 */ /* 0x000fe200078e00ff */
[----:B------:R-:W-:Y:S01]  /*5840*/  ISETP.NE.AND P1, PT, R66, RZ, PT ;  /* 0x000000ff4200720c */ /* 0x000fe20003f25270 */
[----:B------:R-:W-:Y:S01]  /*5850*/  BSSY B0, `(.L_x_92) ;  /* 0x000000c000007945 */ /* 0x000fe20003800000 */
[----:B------:R-:W-:Y:S02]  /*5860*/  CS2R R58, SRZ ;  /* 0x00000000003a7805 */ /* 0x000fe4000001ff00 */
[----:B------:R-:W-:Y:S02]  /*5870*/  CS2R R56, SRZ ;  /* 0x0000000000387805 */ /* 0x000fe4000001ff00 */
[----:B------:R-:W-:Y:S02]  /*5880*/  CS2R R62, SRZ ;  /* 0x00000000003e7805 */ /* 0x000fe4000001ff00 */
[----:B------:R-:W-:Y:S02]  /*5890*/  CS2R R60, SRZ ;  /* 0x00000000003c7805 */ /* 0x000fe4000001ff00 */
[----:B------:R-:W-:Y:S02]  /*58a0*/  CS2R R70, SRZ ;  /* 0x0000000000467805 */ /* 0x000fe4000001ff00 */
[----:B------:R-:W-:Y:S02]  /*58b0*/  CS2R R68, SRZ ;  /* 0x0000000000447805 */ /* 0x000fe4000001ff00 */
[----:B------:R-:W-:Y:S01]  /*58c0*/  CS2R R76, SRZ ;  /* 0x00000000004c7805 */ /* 0x000fe2000001ff00 */
[----:B------:R-:W-:Y:S06]  /*58d0*/  @P1 BRA `(.L_x_93) ;  /* 0x00000000000c1947 */ /* 0x000fec0003800000 */
[----:B------:R-:W-:Y:S04]  /*58e0*/  SHF.L.U32 R3, R97, 0x1f, RZ ;  /* 0x0000001f61037819 */ /* 0x000fe800000006ff */
[----:B------:R-:W1:Y:S02]  /*58f0*/  SYNCS.PHASECHK.TRANS64.TRYWAIT P1, [UR48+0x40], R3 ;  /* 0x00004003ff0075a7 */ /* 0x000e640008021130 */
[----:B-1----:R-:W-:Y:S05]  /*5900*/  @!P1 BRA `(.L_x_94) ;  /* 0x0000003c00649947 */ /* 0x002fea0003800000 */
.L_x_93:
[----:B------:R-:W-:Y:S05]  /*5910*/  BSYNC B0 ;  /* 0x0000000000007941 */ /* 0x000fea0003800000 */
.L_x_92:
[----:B------:R-:W-:Y:S01]  /*5920*/  ISETP.NE.AND P1, PT, R67, RZ, PT ;  /* 0x000000ff4300720c */ /* 0x000fe20003f25270 */
[----:B------:R-:W-:Y:S11]  /*5930*/  HFMA2 R65, -RZ, RZ, 0, 5.9604644775390625e-08 ;  /* 0x00000001ff417431 */ /* 0x000ff600000001ff */
[----:B------:R-:W-:Y:S01]  /*5940*/  @!UPT UIADD3 URZ, UPT, UPT, URZ, URZ, URZ ;  /* 0x000000fffffff290 */ /* 0x000fe2000fffe0ff */
[----:B------:R3:W1:Y:S04]  /*5950*/  @P1 LDS.128 R56, [R100] ;  /* 0x0000000064381984 */ /* 0x0006680000000c00 */
[----:B------:R3:W1:Y:S04]  /*5960*/  @P1 LDS.128 R60, [R99+0x10] ;  /* 0x00001000633c1984 */ /* 0x0006680000000c00 */
[----:B------:R3:W1:Y:S04]  /*5970*/  @P1 LDS.128 R68, [R98+0x20] ;  /* 0x0000200062441984 */ /* 0x0006680000000c00 */
[----:B------:R3:W1:Y:S02]  /*5980*/  @P1 LDS.128 R76, [R106+0x30] ;  /* 0x000030006a4c1984 */ /* 0x0006640000000c00 */
.L_x_91:
[----:B------:R-:W-:Y:S05]  /*5990*/  BSYNC B1 ;  /* 0x0000000000017941 */ /* 0x000fea0003800000 */
.L_x_90:
[----:B-1----:R-:W-:Y:S04]  /*59a0*/  SHF.R.U32.HI R2, RZ, 0x15, R48 ;  /* 0x00000015ff027819 */ /* 0x002fe80000011630 */
[----:B------:R-:W-:Y:S01]  /*59b0*/  LOP3.LUT P1, RZ, R2, 0x3, R92, 0x48, !PT ;  /* 0x0000000302ff7812 */ /* 0x000fe2000782485c */
[----:B------:R-:W-:Y:S01]  /*59c0*/  @!UPT UIADD3 URZ, UPT, UPT, URZ, URZ, URZ ;  /* 0x000000fffffff290 */ /* 0x000fe2000fffe0ff */
[----:B----4-:R-:W-:Y:S11]  /*59d0*/  @P0 BRA `(.L_x_95) ;  /* 0x0000000000080947 */ /* 0x010ff60003800000 */
[----:B------:R-:W1:Y:S02]  /*59e0*/  SYNCS.PHASECHK.TRANS64.TRYWAIT P0, [R64+URZ+0xb0], R0 ;  /* 0x0000b000400075a7 */ /* 0x000e6400080011ff */
[----:B-1----:R-:W-:Y:S05]  /*59f0*/  @!P0 BRA `(.L_x_96) ;  /* 0x0000003c00408947 */ /* 0x002fea0003800000 */
.L_x_95:
[----:B------:R-:W-:Y:S05]  /*5a00*/  @!P1 BRA `(.L_x_97) ;  /* 0x0000000000409947 */ /* 0x000fea0003800000 */
[----:B------:R-:W4:Y:S01]  /*5a10*/  LDCU.64 UR8, c[0x4][0x70] ;  /* 0x01000e00ff0877ac */ /* 0x000f220008000a00 */
[----:B------:R-:W-:Y:S01]  /*5a20*/  MOV R3, 0x0 ;  /* 0x0000000000037802 */ /* 0x000fe20000000f00 */
[----:B------:R-:W-:Y:S02]  /*5a30*/  HFMA2 R12, -RZ, RZ, 0, 5.9604644775390625e-08 ;  /* 0x00000001ff0c7431 */ /* 0x000fe400000001ff */
[----:B------:R-:W-:Y:S02]  /*5a40*/  IMAD.MOV.U32 R8, RZ, RZ, 0x192 ;  /* 0x00000192ff087424 */ /* 0x000fe400078e00ff */
[----:B------:R-:W-:Y:S01]  /*5a50*/  IMAD.MOV.U32 R13, RZ, RZ, RZ ;  /* 0x000000ffff0d7224 */ /* 0x000fe200078e00ff */
[----:B------:R-:W5:Y:S01]  /*5a60*/  LDCU.64 UR6, c[0x4][0x78] ;  /* 0x01000f00ff0677ac */ /* 0x000f620008000a00 */
[----:B------:R-:W1:Y:S01]  /*5a70*/  LDC.64 R2, c[0x4][R3] ;  /* 0x0100000003027b82 */ /* 0x000e620000000a00 */
[----:B------:R-:W2:Y:S01]  /*5a80*/  LDCU.64 UR4, c[0x4][0x10] ;  /* 0x01000200ff0477ac */ /* 0x000ea20008000a00 */
[----:B----4-:R-:W-:Y:S01]  /*5a90*/  MOV R5, UR9 ;  /* 0x0000000900057c02 */ /* 0x010fe20008000f00 */
[----:B------:R-:W-:Y:S01]  /*5aa0*/  IMAD.U32 R4, RZ, RZ, UR8 ;  /* 0x00000008ff047e24 */ /* 0x000fe2000f8e00ff */
[----:B-----5:R-:W-:Y:S01]  /*5ab0*/  MOV R7, UR7 ;  /* 0x0000000700077c02 */ /* 0x020fe20008000f00 */
[----:B------:R-:W-:Y:S01]  /*5ac0*/  IMAD.U32 R6, RZ, RZ, UR6 ;  /* 0x00000006ff067e24 */ /* 0x000fe2000f8e00ff */
[----:B--2---:R-:W-:Y:S01]  /*5ad0*/  MOV R11, UR5 ;  /* 0x00000005000b7c02 */ /* 0x004fe20008000f00 */
[----:B------:R-:W-:Y:S02]  /*5ae0*/  IMAD.U32 R10, RZ, RZ, UR4 ;  /* 0x00000004ff0a7e24 */ /* 0x000fe4000f8e00ff */
[----:B------:R-:W-:Y:S07]  /*5af0*/  LEPC R20, `(.L_x_97) ;  /* 0x000000001014794e */ /* 0x000fee0000000000 */
[----:B-1-3--:R-:W-:Y:S05]  /*5b00*/  CALL.ABS.NOINC R2 ;  /* 0x0000000002007343 */ /* 0x00afea0003c00000 */
.L_x_97:
[----:B------:R-:W-:Y:S05]  /*5b10*/  WARPSYNC.ALL ;  /* 0x0000000000007948 */ /* 0x000fea0003800000 */
[----:B------:R-:W-:Y:S01]  /*5b20*/  R2UR UR4, R48 ;  /* 0x00000000300472ca */ /* 0x000fe200000e0000 */
[--C-:B------:R-:W-:Y:S01]  /*5b30*/  HADD2.F32 R50, -RZ, R56.reuse.H0_H0 ;  /* 0x20000038ff327230 */ /* 0x100fe20000004100 */
[----:B------:R-:W-:Y:S01]  /*5b40*/  ISETP.NE.AND P0, PT, R102, RZ, PT ;  /* 0x000000ff6600720c */ /* 0x000fe20003f05270 */
[----:B------:R-:W-:Y:S01]  /*5b50*/  HADD2.F32 R51, -RZ, R56.H1_H1 ;  /* 0x30000038ff337230 */ /* 0x000fe20000004100 */
[----:B------:R-:W-:Y:S01]  /*5b60*/  BSSY.RECONVERGENT B0, `(.L_x_98) ;  /* 0x0000086000007945 */ /* 0x000fe20003800200 */
[--C-:B------:R-:W-:Y:S08]  /*5b70*/  HADD2.F32 R52, -RZ, R57.reuse.H0_H0 ;  /* 0x20000039ff347230 */ /* 0x100ff00000004100 */
[----:B------:R-:W1:Y:S02]  /*5b80*/  LDTM.x32 R4, tmem[UR4] ;  /* 0x00000004000479ee */ /* 0x000e6400082c0000 */
[C---:B-12---:R-:W-:Y:S01]  /*5b90*/  FMUL R0, R47.reuse, R4 ;  /* 0x000000042f007220 */ /* 0x046fe20000400000 */
[C---:B------:R-:W-:Y:S01]  /*5ba0*/  FMUL R2, R47.reuse, R5 ;  /* 0x000000052f027220 */ /* 0x040fe20000400000 */
[C---:B------:R-:W-:Y:S01]  /*5bb0*/  FMUL R4, R47.reuse, R8 ;  /* 0x000000082f047220 */ /* 0x040fe20000400000 */
[----:B------:R-:W-:Y:S01]  /*5bc0*/  FMUL R3, R47, R6 ;  /* 0x000000062f037220 */ /* 0x000fe20000400000 */
[C---:B------:R-:W-:Y:S01]  /*5bd0*/  FFMA R0, R49.reuse, R50, R0 ;  /* 0x0000003231007223 */ /* 0x040fe20000000000 */
[----:B------:R-:W-:Y:S01]  /*5be0*/  FFMA R2, R49, R51, R2 ;  /* 0x0000003331027223 */ /* 0x000fe20000000002 */
[C---:B------:R-:W-:Y:S01]  /*5bf0*/  FMUL R5, R47.reuse, R9 ;  /* 0x000000092f057220 */ /* 0x040fe20000400000 */
        /* <DEDUP_REMOVED lines=16> */
[----:B------:R-:W-:Y:S02]  /*5d00*/  HADD2.F32 R32, -RZ, R57.H1_H1 ;  /* 0x30000039ff207230 */ /* 0x000fe40000004100 */
[C---:B------:R-:W-:Y:S01]  /*5d10*/  FMUL R26, R47.reuse, R30 ;  /* 0x0000001e2f1a7220 */ /* 0x040fe20000400000 */
[----:B------:R-:W-:Y:S01]  /*5d20*/  FMUL R29, R47, R33 ;  /* 0x000000212f1d7220 */ /* 0x000fe20000400000 */
[--C-:B------:R-:W-:Y:S02]  /*5d30*/  HADD2.F32 R33, -RZ, R58.reuse.H0_H0 ;  /* 0x2000003aff217230 */ /* 0x100fe40000004100 */
[----:B------:R-:W-:Y:S01]  /*5d40*/  FFMA R3, R49, R52, R3 ;  /* 0x0000003431037223 */ /* 0x000fe20000000003 */
[C---:B------:R-:W-:Y:S01]  /*5d50*/  FMUL R7, R47.reuse, R7 ;  /* 0x000000072f077220 */ /* 0x040fe20000400000 */
[----:B------:R-:W-:Y:S01]  /*5d60*/  FMUL R30, R47, R34 ;  /* 0x000000222f1e7220 */ /* 0x000fe20000400000 */
[----:B------:R-:W-:Y:S01]  /*5d70*/  HADD2.F32 R34, -RZ, R58.H1_H1 ;  /* 0x3000003aff227230 */ /* 0x000fe20000004100 */
[----:B------:R-:W-:Y:S01]  /*5d80*/  F2FP.F16.F32.PACK_AB R52, R2, R0 ;  /* 0x000000000234723e */ /* 0x000fe200000000ff */
[--C-:B------:R-:W-:Y:S02]  /*5d90*/  HADD2.F32 R0, -RZ, R59.reuse.H0_H0 ;  /* 0x2000003bff007230 */ /* 0x100fe40000004100 */
[C---:B------:R-:W-:Y:S01]  /*5da0*/  FFMA R7, R49.reuse, R32, R7 ;  /* 0x0000002031077223 */ /* 0x040fe20000000007 */
[----:B------:R-:W-:Y:S02]  /*5db0*/  HADD2.F32 R2, -RZ, R59.H1_H1 ;  /* 0x3000003bff027230 */ /* 0x000fe40000004100 */
[C---:B------:R-:W-:Y:S01]  /*5dc0*/  FFMA R4, R49.reuse, R33, R4 ;  /* 0x0000002131047223 */ /* 0x040fe20000000004 */
[C---:B------:R-:W-:Y:S01]  /*5dd0*/  FFMA R5, R49.reuse, R34, R5 ;  /* 0x0000002231057223 */ /* 0x040fe20000000005 */
[----:B------:R-:W-:Y:S01]  /*5de0*/  FFMA R6, R49, R0, R6 ;  /* 0x0000000031067223 */ /* 0x000fe20000000006 */
[--C-:B------:R-:W-:Y:S02]  /*5df0*/  HADD2.F32 R0, -RZ, R60.reuse.H0_H0 ;  /* 0x2000003cff007230 */ /* 0x100fe40000004100 */
[----:B------:R-:W-:Y:S01]  /*5e00*/  FMUL R11, R47, R11 ;  /* 0x0000000b2f0b7220 */ /* 0x000fe20000400000 */
[----:B------:R-:W-:Y:S01]  /*5e10*/  F2FP.F16.F32.PACK_AB R53, R7, R3 ;  /* 0x000000030735723e */ /* 0x000fe200000000ff */
[--C-:B------:R-:W-:Y:S02]  /*5e20*/  HADD2.F32 R3, -RZ, R61.reuse.H0_H0 ;  /* 0x2000003dff037230 */ /* 0x100fe40000004100 */
[----:B------:R-:W-:Y:S01]  /*5e30*/  FMUL R15, R47, R15 ;  /* 0x0000000f2f0f7220 */ /* 0x000fe20000400000 */
[C---:B------:R-:W-:Y:S01]  /*5e40*/  FFMA R11, R49.reuse, R2, R11 ;  /* 0x00000002310b7223 */ /* 0x040fe2000000000b */
[----:B------:R-:W-:Y:S02]  /*5e50*/  HADD2.F32 R2, -RZ, R60.H1_H1 ;  /* 0x3000003cff027230 */ /* 0x000fe40000004100 */
[----:B------:R-:W-:Y:S01]  /*5e60*/  FFMA R8, R49, R0, R8 ;  /* 0x0000000031087223 */ /* 0x000fe20000000008 */
[----:B------:R-:W-:Y:S02]  /*5e70*/  HADD2.F32 R0, -RZ, R61.H1_H1 ;  /* 0x3000003dff007230 */ /* 0x000fe40000004100 */
[C---:B------:R-:W-:Y:S01]  /*5e80*/  FMUL R19, R47.reuse, R19 ;  /* 0x000000132f137220 */ /* 0x040fe20000400000 */
[----:B------:R-:W-:Y:S01]  /*5e90*/  FMUL R23, R47, R23 ;  /* 0x000000172f177220 */ /* 0x000fe20000400000 */
[C---:B------:R-:W-:Y:S01]  /*5ea0*/  FFMA R9, R49.reuse, R2, R9 ;  /* 0x0000000231097223 */ /* 0x040fe20000000009 */
[C---:B------:R-:W-:Y:S01]  /*5eb0*/  FFMA R10, R49.reuse, R3, R10 ;  /* 0x00000003310a7223 */ /* 0x040fe2000000000a */
[----:B------:R-:W-:Y:S01]  /*5ec0*/  FFMA R15, R49, R0, R15 ;  /* 0x00000000310f7223 */ /* 0x000fe2000000000f */
[--C-:B------:R-:W-:Y:S02]  /*5ed0*/  HADD2.F32 R2, -RZ, R62.reuse.H0_H0 ;  /* 0x2000003eff027230 */ /* 0x100fe40000004100 */
[----:B------:R-:W-:Y:S01]  /*5ee0*/  FMUL R27, R47, R27 ;  /* 0x0000001b2f1b7220 */ /* 0x000fe20000400000 */
[----:B------:R-:W-:Y:S01]  /*5ef0*/  HADD2.F32 R0, -RZ, R62.H1_H1 ;  /* 0x3000003eff007230 */ /* 0x000fe20000004100 */
[----:B------:R-:W-:Y:S01]  /*5f00*/  F2FP.F16.F32.PACK_AB R54, R5, R4 ;  /* 0x000000040536723e */ /* 0x000fe200000000ff */
[--C-:B------:R-:W-:Y:S02]  /*5f10*/  HADD2.F32 R3, -RZ, R63.reuse.H0_H0 ;  /* 0x2000003fff037230 */ /* 0x100fe40000004100 */
[C---:B------:R-:W-:Y:S01]  /*5f20*/  FFMA R12, R49.reuse, R2, R12 ;  /* 0x00000002310c7223 */ /* 0x040fe2000000000c */
[--C-:B------:R-:W-:Y:S02]  /*5f30*/  HADD2.F32 R2, -RZ, R68.reuse.H0_H0 ;  /* 0x20000044ff027230 */ /* 0x100fe40000004100 */
[C---:B------:R-:W-:Y:S01]  /*5f40*/  FFMA R13, R49.reuse, R0, R13 ;  /* 0x00000000310d7223 */ /* 0x040fe2000000000d */
[----:B------:R-:W-:Y:S02]  /*5f50*/  HADD2.F32 R0, -RZ, R63.H1_H1 ;  /* 0x3000003fff007230 */ /* 0x000fe40000004100 */
[----:B------:R-:W-:Y:S01]  /*5f60*/  FFMA R14, R49, R3, R14 ;  /* 0x00000003310e7223 */ /* 0x000fe2000000000e */
[----:B------:R-:W-:Y:S01]  /*5f70*/  HADD2.F32 R3, -RZ, R68.H1_H1 ;  /* 0x30000044ff037230 */ /* 0x000fe20000004100 */
[----:B------:R-:W-:Y:S01]  /*5f80*/  F2FP.F16.F32.PACK_AB R55, R11, R6 ;  /* 0x000000060b37723e */ /* 0x000fe200000000ff */
[----:B------:R-:W-:Y:S01]  /*5f90*/  FMUL R31, R47, R31 ;  /* 0x0000001f2f1f7220 */ /* 0x000fe20000400000 */
[C---:B------:R-:W-:Y:S01]  /*5fa0*/  FFMA R19, R49.reuse, R0, R19 ;  /* 0x0000000031137223 */ /* 0x040fe20000000013 */
[--C-:B------:R-:W-:Y:S02]  /*5fb0*/  HADD2.F32 R0, -RZ, R69.reuse.H0_H0 ;  /* 0x20000045ff007230 */ /* 0x100fe40000004100 */
[C---:B------:R-:W-:Y:S01]  /*5fc0*/  FFMA R16, R49.reuse, R2, R16 ;  /* 0x0000000231107223 */ /* 0x040fe20000000010 */
[----:B------:R1:W-:Y:S01]  /*5fd0*/  STS.128 [R100], R52 ;  /* 0x0000003464007388 */ /* 0x0003e20000000c00 */
[C---:B------:R-:W-:Y:S01]  /*5fe0*/  FFMA R17, R49.reuse, R3, R17 ;  /* 0x0000000331117223 */ /* 0x040fe20000000011 */
[----:B------:R-:W-:Y:S02]  /*5ff0*/  HADD2.F32 R2, -RZ, R69.H1_H1 ;  /* 0x30000045ff027230 */ /* 0x000fe40000004100 */
[----:B------:R-:W-:Y:S01]  /*6000*/  FFMA R18, R49, R0, R18 ;  /* 0x0000000031127223 */ /* 0x000fe20000000012 */
[--C-:B------:R-:W-:Y:S01]  /*6010*/  HADD2.F32 R0, -RZ, R70.reuse.H0_H0 ;  /* 0x20000046ff007230 */ /* 0x100fe20000004100 */
[----:B------:R-:W-:Y:S01]  /*6020*/  F2FP.F16.F32.PACK_AB R8, R9, R8 ;  /* 0x000000080908723e */ /* 0x000fe200000000ff */
[--C-:B------:R-:W-:Y:S02]  /*6030*/  HADD2.F32 R3, -RZ, R71.reuse.H0_H0 ;  /* 0x20000047ff037230 */ /* 0x100fe40000004100 */
[C---:B------:R-:W-:Y:S01]  /*6040*/  FFMA R23, R49.reuse, R2, R23 ;  /* 0x0000000231177223 */ /* 0x040fe20000000017 */
[----:B------:R-:W-:Y:S02]  /*6050*/  HADD2.F32 R2, -RZ, R70.H1_H1 ;  /* 0x30000046ff027230 */ /* 0x000fe40000004100 */
[----:B------:R-:W-:Y:S01]  /*6060*/  FFMA R20, R49, R0, R20 ;  /* 0x0000000031147223 */ /* 0x000fe20000000014 */
[----:B------:R-:W-:Y:S01]  /*6070*/  HADD2.F32 R0, -RZ, R71.H1_H1 ;  /* 0x30000047ff007230 */ /* 0x000fe20000004100 */
[----:B------:R-:W-:Y:S01]  /*6080*/  F2FP.F16.F32.PACK_AB R9, R15, R10 ;  /* 0x0000000a0f09723e */ /* 0x000fe200000000ff */
[----:B------:R-:W-:Y:S02]  /*6090*/  HADD2.F32 R4, -RZ, R79.H0_H0 ;  /* 0x2000004fff047230 */ /* 0x000fe40000004100 */
[C---:B------:R-:W-:Y:S01]  /*60a0*/  FFMA R21, R49.reuse, R2, R21 ;  /* 0x0000000231157223 */ /* 0x040fe20000000015 */
[C---:B------:R-:W-:Y:S01]  /*60b0*/  FFMA R22, R49.reuse, R3, R22 ;  /* 0x0000000331167223 */ /* 0x040fe20000000016 */
[----:B------:R-:W-:Y:S01]  /*60c0*/  FFMA R27, R49, R0, R27 ;  /* 0x00000000311b7223 */ /* 0x000fe2000000001b */
[--C-:B------:R-:W-:Y:S01]  /*60d0*/  HADD2.F32 R2, -RZ, R76.reuse.H0_H0 ;  /* 0x2000004cff027230 */ /* 0x100fe20000004100 */
[----:B------:R-:W-:Y:S01]  /*60e0*/  F2FP.F16.F32.PACK_AB R10, R13, R12 ;  /* 0x0000000c0d0a723e */ /* 0x000fe200000000ff */
[----:B------:R-:W-:Y:S01]  /*60f0*/  HADD2.F32 R0, -RZ, R76.H1_H1 ;  /* 0x3000004cff007230 */ /* 0x000fe20000004100 */
[----:B------:R-:W-:Y:S01]  /*6100*/  F2FP.F16.F32.PACK_AB R11, R19, R14 ;  /* 0x0000000e130b723e */ /* 0x000fe200000000ff */
[--C-:B------:R-:W-:Y:S02]  /*6110*/  HADD2.F32 R3, -RZ, R77.reuse.H0_H0 ;  /* 0x2000004dff037230 */ /* 0x100fe40000004100 */
[C---:B------:R-:W-:Y:S01]  /*6120*/  FFMA R24, R49.reuse, R2, R24 ;  /* 0x0000000231187223 */ /* 0x040fe20000000018 */
[--C-:B------:R-:W-:Y:S02]  /*6130*/  HADD2.F32 R2, -RZ, R78.reuse.H0_H0 ;  /* 0x2000004eff027230 */ /* 0x100fe40000004100 */
[C---:B------:R-:W-:Y:S01]  /*6140*/  FFMA R25, R49.reuse, R0, R25 ;  /* 0x0000000031197223 */ /* 0x040fe20000000019 */
[----:B------:R1:W-:Y:S01]  /*6150*/  STS.128 [R99+0x10], R8 ;  /* 0x0000100863007388 */ /* 0x0003e20000000c00 */
[----:B------:R-:W-:Y:S02]  /*6160*/  HADD2.F32 R0, -RZ, R77.H1_H1 ;  /* 0x3000004dff007230 */ /* 0x000fe40000004100 */
[----:B------:R-:W-:Y:S01]  /*6170*/  FFMA R26, R49, R3, R26 ;  /* 0x00000003311a7223 */ /* 0x000fe2000000001a */
[----:B------:R-:W-:Y:S01]  /*6180*/  HADD2.F32 R3, -RZ, R78.H1_H1 ;  /* 0x3000004eff037230 */ /* 0x000fe20000004100 */
[----:B------:R-:W-:Y:S01]  /*6190*/  F2FP.F16.F32.PACK_AB R16, R17, R16 ;  /* 0x000000101110723e */ /* 0x000fe200000000ff */
[----:B------:R-:W-:Y:S01]  /*61a0*/  HADD2.F32 R5, -RZ, R79.H1_H1 ;  /* 0x3000004fff057230 */ /* 0x000fe20000004100 */
[----:B------:R-:W-:Y:S01]  /*61b0*/  F2FP.F16.F32.PACK_AB R17, R23, R18 ;  /* 0x000000121711723e */ /* 0x000fe200000000ff */
[----:B------:R-:W-:Y:S01]  /*61c0*/  FFMA R31, R49, R0, R31 ;  /* 0x00000000311f7223 */ /* 0x000fe2000000001f */
[----:B------:R-:W-:Y:S01]  /*61d0*/  FMUL R35, R47, R35 ;  /* 0x000000232f237220 */ /* 0x000fe20000400000 */
[----:B------:R-:W-:Y:S01]  /*61e0*/  F2FP.F16.F32.PACK_AB R18, R21, R20 ;  /* 0x000000141512723e */ /* 0x000fe200000000ff */
[----:B------:R-:W-:Y:S01]  /*61f0*/  FFMA R28, R49, R2, R28 ;  /* 0x00000002311c7223 */ /* 0x000fe2000000001c */
[----:B------:R-:W-:Y:S01]  /*6200*/  F2FP.F16.F32.PACK_AB R19, R27, R22 ;  /* 0x000000161b13723e */ /* 0x000fe200000000ff */
[C---:B------:R-:W-:Y:S01]  /*6210*/  FFMA R29, R49.reuse, R3, R29 ;  /* 0x00000003311d7223 */ /* 0x040fe2000000001d */
[C---:B------:R-:W-:Y:S01]  /*6220*/  FFMA R30, R49.reuse, R4, R30 ;  /* 0x00000004311e7223 */ /* 0x040fe2000000001e */
[----:B------:R-:W-:Y:S01]  /*6230*/  FFMA R35, R49, R5, R35 ;  /* 0x0000000531237223 */ /* 0x000fe20000000023 */
[----:B------:R-:W-:Y:S01]  /*6240*/  F2FP.F16.F32.PACK_AB R24, R25, R24 ;  /* 0x000000181918723e */ /* 0x000fe200000000ff */
[----:B------:R1:W-:Y:S01]  /*6250*/  STS.128 [R98+0x20], R16 ;  /* 0x0000201062007388 */ /* 0x0003e20000000c00 */
[----:B------:R-:W-:Y:S02]  /*6260*/  F2FP.F16.F32.PACK_AB R25, R31, R26 ;  /* 0x0000001a1f19723e */ /* 0x000fe400000000ff */
[----:B------:R-:W-:Y:S02]  /*6270*/  F2FP.F16.F32.PACK_AB R26, R29, R28 ;  /* 0x0000001c1d1a723e */ /* 0x000fe400000000ff */
[----:B------:R-:W-:Y:S05]  /*6280*/  F2FP.F16.F32.PACK_AB R27, R35, R30 ;  /* 0x0000001e231b723e */ /* 0x000fea00000000ff */
[----:B------:R1:W-:Y:S01]  /*6290*/  STS.128 [R106+0x30], R24 ;  /* 0x000030186a007388 */ /* 0x0003e20000000c00 */
[----:B------:R-:W-:Y:S01]  /*62a0*/  @!PT LDS RZ, [RZ] ;  /* 0x00000000fffff984 */ /* 0x000fe20000000800 */
[----:B------:R-:W-:Y:S01]  /*62b0*/  @!PT LDS RZ, [RZ] ;  /* 0x00000000fffff984 */ /* 0x000fe20000000800 */
[----:B------:R-:W-:Y:S01]  /*62c0*/  @!PT LDS RZ, [RZ] ;  /* 0x00000000fffff984 */ /* 0x000fe20000000800 */
[----:B------:R-:W-:Y:S01]  /*62d0*/  @!PT LDS RZ, [RZ] ;  /* 0x00000000fffff984 */ /* 0x000fe20000000800 */
[----:B------:R2:W-:Y:S07]  /*62e0*/  MEMBAR.ALL.CTA ;  /* 0x0000000000007992 */ /* 0x0005ee0000008000 */
[----:B--2---:R-:W2:Y:S02]  /*62f0*/  FENCE.VIEW.ASYNC.S ;  /* 0x00000000000073c6 */ /* 0x004ea40000000000 */
[----:B--2---:R-:W-:Y:S06]  /*6300*/  BAR.SYNC.DEFER_BLOCKING 0x1, 0x80 ;  /* 0x0042000000007b1d */ /* 0x004fec0000010000 */
[----:B------:R-:W-:Y:S05]  /*6310*/  @P0 BRA `(.L_x_99) ;  /* 0x0000000000280947 */ /* 0x000fea0003800000 */
[----:B------:R-:W-:Y:S02]  /*6320*/  UIADD3 UR4, UPT, UPT, UR48, 0x200, URZ ;  /* 0x0000020030047890 */ /* 0x000fe4000fffe0ff */
[----:B------:R-:W-:Y:S01]  /*6330*/  UIADD3 UR6, UP0, UPT, UR52, 0x680, URZ ;  /* 0x0000068034067890 */ /* 0x000fe2000ff1e0ff */
[----:B------:R-:W-:Y:S03]  /*6340*/  UMOV UR43, UR36 ;  /* 0x00000024002b7c82 */ /* 0x000fe60008000000 */
[----:B------:R-:W-:Y:S01]  /*6350*/  MOV R93, UR4 ;  /* 0x00000004005d7c02 */ /* 0x000fe20008000f00 */
[----:B------:R-:W-:Y:S03]  /*6360*/  UIADD3.X UR7, UPT, UPT, URZ, UR53, URZ, UP0, !UPT ;  /* 0x00000035ff077290 */ /* 0x000fe600087fe4ff */
[----:B------:R-:W-:Y:S11]  /*6370*/  R2UR UR40, R93 ;  /* 0x000000005d2872ca */ /* 0x000ff600000e0000 */
[----:B------:R-:W-:Y:S02]  /*6380*/  @!UPT UIADD3 URZ, UPT, UPT, URZ, URZ, URZ ;  /* 0x000000fffffff290 */ /* 0x000fe4000fffe0ff */
[----:B------:R2:W-:Y:S01]  /*6390*/  UTMASTG.3D [UR40], [UR6] ;  /* 0x00000028060073b5 */ /* 0x0005e20008010000 */
[----:B------:R0:W-:Y:S01]  /*63a0*/  UTMACMDFLUSH ;  /* 0x00000000000079b7 */ /* 0x0001e20000000000 */
[----:B--2---:R-:W-:Y:S04]  /*63b0*/  DEPBAR.LE SB0, 0x1 ;  /* 0x000080400000791a */ /* 0x004fe80000000000 */
.L_x_99:
[----:B------:R-:W-:Y:S05]  /*63c0*/  BSYNC.RECONVERGENT B0 ;  /* 0x0000000000007941 */ /* 0x000fea0003800200 */
.L_x_98:
[----:B------:R-:W-:Y:S01]  /*63d0*/  BAR.SYNC.DEFER_BLOCKING 0x1, 0x80 ;  /* 0x0042000000007b1d */ /* 0x000fe20000010000 */
[----:B------:R-:W-:Y:S01]  /*63e0*/  ISETP.NE.AND P1, PT, R107, RZ, PT ;  /* 0x000000ff6b00720c */ /* 0x000fe20003f25270 */
[----:B------:R-:W-:Y:S01]  /*63f0*/  UISETP.NE.AND UP0, UPT, UR49, URZ, UPT ;  /* 0x000000ff3100728c */ /* 0x000fe2000bf05270 */
[----:B------:R-:W-:Y:S11]  /*6400*/  LEA R2, R65, UR48, 0x3 ;  /* 0x0000003041027c11 */ /* 0x000ff6000f8e18ff */
[----:B------:R-:W-:Y:S01]  /*6410*/  @P1 SHF.L.U32 R3, R97, 0x1f, RZ ;  /* 0x0000001f61031819 */ /* 0x000fe200000006ff */
[----:B------:R-:W-:Y:S06]  /*6420*/  BRA.U !UP0, `(.L_x_100) ;  /* 0x0000000108247547 */ /* 0x000fec000b800000 */
[----:B------:R-:W-:Y:S01]  /*6430*/  IMAD.U32 R4, RZ, RZ, UR51 ;  /* 0x00000033ff047e24 */ /* 0x000fe2000f8e00ff */
[----:B------:R-:W-:Y:S01]  /*6440*/  MOV R0, UR37 ;  /* 0x0000002500007c02 */ /* 0x000fe20008000f00 */
[----:B------:R-:W-:Y:S03]  /*6450*/  UIADD3 UR51, UPT, UPT, UR51, 0x1, URZ ;  /* 0x0000000133337890 */ /* 0x000fe6000fffe0ff */
[----:B------:R-:W-:Y:S01]  /*6460*/  @P1 LEA R4, R4, UR48, 0x3 ;  /* 0x0000003004041c11 */ /* 0x000fe2000f8e18ff */
[----:B------:R-:W-:Y:S04]  /*6470*/  UISETP.NE.AND UP0, UPT, UR51, 0x4, UPT ;  /* 0x000000043300788c */ /* 0x000fe8000bf05270 */
[----:B------:R-:W-:Y:S01]  /*6480*/  @P1 VIADD R4, R4, 0x60 ;  /* 0x0000006004041836 */ /* 0x000fe20000000000 */
[----:B------:R-:W-:Y:S04]  /*6490*/  USEL UR51, UR51, URZ, UP0 ;  /* 0x000000ff33337287 */ /* 0x000fe80008000000 */
[----:B------:R-:W-:Y:S04]  /*64a0*/  @P1 PRMT R0, R0, 0x654, R4 ;  /* 0x0000065400001816 */ /* 0x000fe80000000004 */
[----:B------:R2:W-:Y:S04]  /*64b0*/  @P1 SYNCS.ARRIVE.TRANS64.RED.A1T0 RZ, [R0+URZ], RZ ;  /* 0x000000ff00ff19a7 */ /* 0x0005e800081004ff */
.L_x_100:
[----:B------:R-:W4:Y:S01]  /*64c0*/  @P1 SYNCS.PHASECHK.TRANS64.TRYWAIT P0, [R2+URZ+0x40], R3 ;  /* 0x00004003020015a7 */ /* 0x000f2200080011ff */
[----:B------:R-:W-:Y:S01]  /*64d0*/  BSSY B1, `(.L_x_101) ;  /* 0x0000016000017945 */ /* 0x000fe20003800000 */
[----:B----4-:R-:W-:Y:S03]  /*64e0*/  @P1 SEL R66, RZ, 0x1, !P0 ;  /* 0x00000001ff421807 */ /* 0x010fe60004000000 */
[----:B------:R-:W-:Y:S05]  /*64f0*/  @!P1 BRA `(.L_x_102) ;  /* 0x00000000004c9947 */ /* 0x000fea0003800000 */
[----:B------:R-:W-:Y:S01]  /*6500*/  ISETP.NE.AND P0, PT, R66, RZ, PT ;  /* 0x000000ff4200720c */ /* 0x000fe20003f05270 */
[----:B------:R-:W-:Y:S01]  /*6510*/  BSSY B0, `(.L_x_103) ;  /* 0x000000b000007945 */ /* 0x000fe20003800000 */
[----:B------:R-:W-:Y:S11]  /*6520*/  ISETP.NE.AND P1, PT, R67, RZ, PT ;  /* 0x000000ff4300720c */ /* 0x000ff60003f25270 */
[----:B------:R-:W-:Y:S02]  /*6530*/  @!UPT UIADD3 URZ, UPT, UPT, URZ, URZ, URZ ;  /* 0x000000fffffff290 */ /* 0x000fe4000fffe0ff */
[C---:B------:R-:W-:Y:S01]  /*6540*/  @P1 IMAD R6, R65.reuse, 0x2000, R100 ;  /* 0x0000200041061824 */ /* 0x040fe200078e0264 */
[C---:B------:R-:W-:Y:S01]  /*6550*/  @P1 LEA R4, R65.reuse, R98, 0xd ;  /* 0x0000006241041211 */ /* 0x040fe200078e68ff */
[C---:B------:R-:W-:Y:S02]  /*6560*/  @P1 IMAD R5, R65.reuse, 0x2000, R99 ;  /* 0x0000200041051824 */ /* 0x040fe400078e0263 */
[----:B------:R-:W-:Y:S01]  /*6570*/  @P1 IMAD R3, R65, 0x2000, R106 ;  /* 0x0000200041031824 */ /* 0x000fe200078e026a */
[----:B------:R-:W-:Y:S06]  /*6580*/  @P0 BRA `(.L_x_104) ;  /* 0x00000000000c0947 */ /* 0x000fec0003800000 */
[----:B--2---:R-:W-:Y:S04]  /*6590*/  SHF.L.U32 R0, R97, 0x1f, RZ ;  /* 0x0000001f61007819 */ /* 0x004fe800000006ff */
[----:B------:R-:W2:Y:S02]  /*65a0*/  SYNCS.PHASECHK.TRANS64.TRYWAIT P0, [R2+URZ+0x40], R0 ;  /* 0x00004000020075a7 */ /* 0x000ea400080011ff */
[----:B--2---:R-:W-:Y:S05]  /*65b0*/  @!P0 BRA `(.L_x_105) ;  /* 0x0000003000648947 */ /* 0x004fea0003800000 */
.L_x_104:
[----:B------:R-:W-:Y:S05]  /*65c0*/  BSYNC B0 ;  /* 0x0000000000007941 */ /* 0x000fea0003800000 */
.L_x_103:
[----:B------:R-:W-:Y:S02]  /*65d0*/  ISETP.NE.AND P0, PT, R67, RZ, PT ;  /* 0x000000ff4300720c */ /* 0x000fe40003f05270 */
[----:B------:R-:W-:Y:S11]  /*65e0*/  IADD3 R65, PT, PT, R65, 0x1, RZ ;  /* 0x0000000141417810 */ /* 0x000ff60007ffe0ff */
[----:B------:R4:W1:Y:S04]  /*65f0*/  @P0 LDS.128 R56, [R6] ;  /* 0x0000000006380984 */ /* 0x0008680000000c00 */
[----:B------:R4:W1:Y:S04]  /*6600*/  @P0 LDS.128 R60, [R5+0x10] ;  /* 0x00001000053c0984 */ /* 0x0008680000000c00 */
[----:B------:R4:W1:Y:S04]  /*6610*/  @P0 LDS.128 R68, [R4+0x20] ;  /* 0x0000200004440984 */ /* 0x0008680000000c00 */
[----:B------:R4:W1:Y:S02]  /*6620*/  @P0 LDS.128 R76, [R3+0x30] ;  /* 0x00003000034c0984 */ /* 0x0008640000000c00 */
.L_x_102:
[----:B------:R-:W-:Y:S05]  /*6630*/  BSYNC B1 ;  /* 0x0000000000017941 */ /* 0x000fea0003800000 */
.L_x_101:
[----:B--2---:R-:W-:Y:S05]  /*6640*/  VIADD R0, R48, 0x20 ;  /* 0x0000002030007836 */ /* 0x004fea0000000000 */
[----:B------:R-:W-:Y:S04]  /*6650*/  SHF.R.U32.HI R0, RZ, 0x15, R0 ;  /* 0x00000015ff007819 */ /* 0x000fe80000011600 */
[----:B------:R-:W-:Y:S11]  /*6660*/  LOP3.LUT P0, RZ, R0, 0x3, R92, 0x48, !PT ;  /* 0x0000000300ff7812 */ /* 0x000ff6000780485c */
[----:B------:R-:W-:Y:S02]  /*6670*/  @!UPT UIADD3 URZ, UPT, UPT, URZ, URZ, URZ ;  /* 0x000000fffffff290 */ /* 0x000fe4000fffe0ff */
[----:B------:R-:W-:Y:S05]  /*6680*/  @!P0 BRA `(.L_x_106) ;  /* 0x0000000000408947 */ /* 0x000fea0003800000 */
[----:B------:R-:W2:Y:S01]  /*6690*/  LDCU.64 UR8, c[0x4][0x70] ;  /* 0x01000e00ff0877ac */ /* 0x000ea20008000a00 */
[----:B----4-:R-:W-:Y:S01]  /*66a0*/  MOV R3, 0x0 ;  /* 0x0000000000037802 */ /* 0x010fe20000000f00 */
[----:B------:R-:W-:Y:S02]  /*66b0*/  HFMA2 R12, -RZ, RZ, 0, 5.9604644775390625e-08 ;  /* 0x00000001ff0c7431 */ /* 0x000fe400000001ff */
[----:B-1----:R-:W-:Y:S02]  /*66c0*/  IMAD.MOV.U32 R8, RZ, RZ, 0x192 ;  /* 0x00000192ff087424 */ /* 0x002fe400078e00ff */
[----:B------:R-:W-:Y:S01]  /*66d0*/  IMAD.MOV.U32 R13, RZ, RZ, RZ ;  /* 0x000000ffff0d7224 */ /* 0x000fe200078e00ff */
[----:B------:R-:W1:Y:S01]  /*66e0*/  LDCU.64 UR6, c[0x4][0x78] ;  /* 0x01000f00ff0677ac */ /* 0x000e620008000a00 */
[----:B------:R-:W4:Y:S01]  /*66f0*/  LDC.64 R2, c[0x4][R3] ;  /* 0x0100000003027b82 */ /* 0x000f220000000a00 */
[----:B------:R-:W5:Y:S01]  /*6700*/  LDCU.64 UR4, c[0x4][0x10] ;  /* 0x01000200ff0477ac */ /* 0x000f620008000a00 */
[----:B--2---:R-:W-:Y:S01]  /*6710*/  MOV R5, UR9 ;  /* 0x0000000900057c02 */ /* 0x004fe20008000f00 */
[----:B------:R-:W-:Y:S01]  /*6720*/  IMAD.U32 R4, RZ, RZ, UR8 ;  /* 0x00000008ff047e24 */ /* 0x000fe2000f8e00ff */
[----:B-1----:R-:W-:Y:S01]  /*6730*/  MOV R7, UR7 ;  /* 0x0000000700077c02 */ /* 0x002fe20008000f00 */
[----:B------:R-:W-:Y:S01]  /*6740*/  IMAD.U32 R6, RZ, RZ, UR6 ;  /* 0x00000006ff067e24 */ /* 0x000fe2000f8e00ff */
[----:B-----5:R-:W-:Y:S01]  /*6750*/  MOV R11, UR5 ;  /* 0x00000005000b7c02 */ /* 0x020fe20008000f00 */
[----:B------:R-:W-:Y:S02]  /*6760*/  IMAD.U32 R10, RZ, RZ, UR4 ;  /* 0x00000004ff0a7e24 */ /* 0x000fe4000f8e00ff */
[----:B------:R-:W-:Y:S07]  /*6770*/  LEPC R20, `(.L_x_106) ;  /* 0x000000001014794e */ /* 0x000fee0000000000 */
[----:B---34-:R-:W-:Y:S05]  /*6780*/  CALL.ABS.NOINC R2 ;  /* 0x0000000002007343 */ /* 0x018fea0003c00000 */
.L_x_106:
[----:B------:R-:W-:Y:S05]  /*6790*/  WARPSYNC.ALL ;  /* 0x0000000000007948 */ /* 0x000fea0003800000 */
[----:B------:R-:W-:Y:S01]  /*67a0*/  R2UR UR4, R48 ;  /* 0x00000000300472ca */ /* 0x000fe200000e0000 */
[--C-:B-1--4-:R-:W-:Y:S01]  /*67b0*/  HADD2.F32 R3, -RZ, R56.reuse.H0_H0 ;  /* 0x20000038ff037230 */ /* 0x112fe20000004100 */
[----:B------:R-:W-:Y:S01]  /*67c0*/  ISETP.NE.AND P6, PT, R107, RZ, PT ;  /* 0x000000ff6b00720c */ /* 0x000fe20003fc5270 */
[--C-:B------:R-:W-:Y:S01]  /*67d0*/  HADD2.F32 R51, -RZ, R57.reuse.H1_H1 ;  /* 0x30000039ff337230 */ /* 0x100fe20000004100 */
[----:B------:R-:W-:Y:S01]  /*67e0*/  MOV R50, UR51 ;  /* 0x0000003300327c02 */ /* 0x000fe20008000f00 */
[----:B------:R-:W-:Y:S01]  /*67f0*/  BSSY.RECONVERGENT B0, `(.L_x_107) ;  /* 0x000008c000007945 */ /* 0x000fe20003800200 */
[----:B------:R-:W-:Y:S02]  /*6800*/  MOV R72, UR37 ;  /* 0x0000002500487c02 */ /* 0x000fe40008000f00 */
[----:B------:R-:W-:Y:S05]  /*6810*/  ISETP.NE.AND P0, PT, R102, RZ, PT ;  /* 0x000000ff6600720c */ /* 0x000fea0003f05270 */
[----:B------:R-:W1:Y:S02]  /*6820*/  LDTM.x32 R4, tmem[UR4+0x20] ;  /* 0x00002004000479ee */ /* 0x000e6400082c0000 */
[----:B------:R-:W-:Y:S04]  /*6830*/  @P6 LEA R50, R50, UR48, 0x3 ;  /* 0x0000003032326c11 */ /* 0x000fe8000f8e18ff */
[----:B------:R-:W-:Y:S04]  /*6840*/  @P6 IADD3 R50, PT, PT, R50, 0x60, RZ ;  /* 0x0000006032326810 */ /* 0x000fe80007ffe0ff */
[----:B------:R-:W-:Y:S01]  /*6850*/  @P6 PRMT R72, R72, 0x654, R50 ;  /* 0x0000065448486816 */ /* 0x000fe20000000032 */
[----:B------:R-:W-:Y:S02]  /*6860*/  HADD2.F32 R50, -RZ, R57.H0_H0 ;  /* 0x20000039ff327230 */ /* 0x000fe40000004100 */
[C---:B-1----:R-:W-:Y:S01]  /*6870*/  FMUL R0, R47.reuse, R4 ;  /* 0x000000042f007220 */ /* 0x042fe20000400000 */
[----:B------:R-:W-:Y:S02]  /*6880*/  HADD2.F32 R4, -RZ, R56.H1_H1 ;  /* 0x30000038ff047230 */ /* 0x000fe40000004100 */
[C---:B------:R-:W-:Y:S01]  /*6890*/  FMUL R2, R47.reuse, R5 ;  /* 0x000000052f027220 */ /* 0x040fe20000400000 */
[----:B------:R-:W-:Y:S01]  /*68a0*/  FMUL R7, R47, R7 ;  /* 0x000000072f077220 */ /* 0x000fe20000400000 */
[----:B------:R-:W-:Y:S01]  /*68b0*/  FFMA R0, R49, R3, R0 ;  /* 0x0000000331007223 */ /* 0x000fe20000000000 */
[----:B------:R-:W-:Y:S01]  /*68c0*/  FMUL R3, R47, R6 ;  /* 0x000000062f037220 */ /* 0x000fe20000400000 */
[----:B------:R-:W-:Y:S01]  /*68d0*/  FFMA R2, R49, R4, R2 ;  /* 0x0000000431027223 */ /* 0x000fe20000000002 */
[C---:B------:R-:W-:Y:S01]  /*68e0*/  FMUL R4, R47.reuse, R8 ;  /* 0x000000082f047220 */ /* 0x040fe20000400000 */
[----:B------:R-:W-:Y:S01]  /*68f0*/  FMUL R8, R47, R12 ;  /* 0x0000000c2f087220 */ /* 0x000fe20000400000 */
[----:B------:R-:W-:Y:S01]  /*6900*/  FFMA R3, R49, R50, R3 ;  /* 0x0000003231037223 */ /* 0x000fe20000000003 */
[C---:B------:R-:W-:Y:S01]  /*6910*/  FMUL R12, R47.reuse, R16 ;  /* 0x000000102f0c7220 */ /* 0x040fe20000400000 */
[C---:B------:R-:W-:Y:S01]  /*6920*/  FMUL R16, R47.reuse, R20 ;  /* 0x000000142f107220 */ /* 0x040fe20000400000 */
[C---:B------:R-:W-:Y:S01]  /*6930*/  FMUL R20, R47.reuse, R24 ;  /* 0x000000182f147220 */ /* 0x040fe20000400000 */
[C---:B------:R-:W-:Y:S01]  /*6940*/  FMUL R24, R47.reuse, R28 ;  /* 0x0000001c2f187220 */ /* 0x040fe20000400000 */
[C---:B------:R-:W-:Y:S01]  /*6950*/  FMUL R28, R47.reuse, R32 ;  /* 0x000000202f1c7220 */ /* 0x040fe20000400000 */
[--C-:B------:R-:W-:Y:S01]  /*6960*/  HADD2.F32 R32, -RZ, R58.reuse.H0_H0 ;  /* 0x2000003aff207230 */ /* 0x100fe20000004100 */
[----:B------:R-:W-:Y:S01]  /*6970*/  F2FP.F16.F32.PACK_AB R52, R2, R0 ;  /* 0x000000000234723e */ /* 0x000fe200000000ff */
[----:B------:R-:W-:Y:S02]  /*6980*/  HADD2.F32 R0, -RZ, R58.H1_H1 ;  /* 0x3000003aff007230 */ /* 0x000fe40000004100 */
[----:B------:R-:W-:Y:S01]  /*6990*/  FMUL R5, R47, R9 ;  /* 0x000000092f057220 */ /* 0x000fe20000400000 */
[--C-:B------:R-:W-:Y:S02]  /*69a0*/  HADD2.F32 R2, -RZ, R59.reuse.H0_H0 ;  /* 0x2000003bff027230 */ /* 0x100fe40000004100 */
[C---:B------:R-:W-:Y:S01]  /*69b0*/  FFMA R7, R49.reuse, R51, R7 ;  /* 0x0000003331077223 */ /* 0x040fe20000000007 */
[C---:B------:R-:W-:Y:S01]  /*69c0*/  FFMA R4, R49.reuse, R32, R4 ;  /* 0x0000002031047223 */ /* 0x040fe20000000004 */
[----:B------:R-:W-:Y:S02]  /*69d0*/  HADD2.F32 R32, -RZ, R59.H1_H1 ;  /* 0x3000003bff207230 */ /* 0x000fe40000004100 */
[----:B------:R-:W-:Y:S01]  /*69e0*/  FFMA R5, R49, R0, R5 ;  /* 0x0000000031057223 */ /* 0x000fe20000000005 */
[--C-:B------:R-:W-:Y:S01]  /*69f0*/  HADD2.F32 R0, -RZ, R60.reuse.H0_H0 ;  /* 0x2000003cff007230 */ /* 0x100fe20000004100 */
[----:B------:R-:W-:Y:S01]  /*6a00*/  F2FP.F16.F32.PACK_AB R53, R7, R3 ;  /* 0x000000030735723e */ /* 0x000fe200000000ff */
[----:B------:R-:W-:Y:S01]  /*6a10*/  FMUL R6, R47, R10 ;  /* 0x0000000a2f067220 */ /* 0x000fe20000400000 */
[--C-:B------:R-:W-:Y:S01]  /*6a20*/  HADD2.F32 R3, -RZ, R61.reuse.H0_H0 ;  /* 0x2000003dff037230 */ /* 0x100fe20000004100 */
[----:B------:R-:W-:Y:S01]  /*6a30*/  F2FP.F16.F32.PACK_AB R54, R5, R4 ;  /* 0x000000040536723e */ /* 0x000fe200000000ff */
[----:B------:R-:W-:Y:S01]  /*6a40*/  FMUL R11, R47, R11 ;  /* 0x0000000b2f0b7220 */ /* 0x000fe20000400000 */
[----:B------:R-:W-:Y:S01]  /*6a50*/  FFMA R6, R49, R2, R6 ;  /* 0x0000000231067223 */ /* 0x000fe20000000006 */
[----:B------:R-:W-:Y:S02]  /*6a60*/  HADD2.F32 R2, -RZ, R60.H1_H1 ;  /* 0x3000003cff027230 */ /* 0x000fe40000004100 */
[----:B------:R-:W-:Y:S01]  /*6a70*/  FMUL R9, R47, R13 ;  /* 0x0000000d2f097220 */ /* 0x000fe20000400000 */
[C---:B------:R-:W-:Y:S01]  /*6a80*/  FFMA R11, R49.reuse, R32, R11 ;  /* 0x00000020310b7223 */ /* 0x040fe2000000000b */
[----:B------:R-:W-:Y:S01]  /*6a90*/  FFMA R8, R49, R0, R8 ;  /* 0x0000000031087223 */ /* 0x000fe20000000008 */
[C---:B------:R-:W-:Y:S01]  /*6aa0*/  FMUL R10, R47.reuse, R14 ;  /* 0x0000000e2f0a7220 */ /* 0x040fe20000400000 */
[----:B------:R-:W-:Y:S02]  /*6ab0*/  HADD2.F32 R0, -RZ, R61.H1_H1 ;  /* 0x3000003dff007230 */ /* 0x000fe40000004100 */
[----:B------:R-:W-:Y:S01]  /*6ac0*/  FMUL R15, R47, R15 ;  /* 0x0000000f2f0f7220 */ /* 0x000fe20000400000 */
[C---:B------:R-:W-:Y:S01]  /*6ad0*/  FFMA R9, R49.reuse, R2, R9 ;  /* 0x0000000231097223 */ /* 0x040fe20000000009 */
[C---:B------:R-:W-:Y:S01]  /*6ae0*/  FFMA R10, R49.reuse, R3, R10 ;  /* 0x00000003310a7223 */ /* 0x040fe2000000000a */
[--C-:B------:R-:W-:Y:S02]  /*6af0*/  HADD2.F32 R2, -RZ, R62.reuse.H0_H0 ;  /* 0x2000003eff027230 */ /* 0x100fe40000004100 */
[----:B------:R-:W-:Y:S01]  /*6b00*/  FFMA R15, R49, R0, R15 ;  /* 0x00000000310f7223 */ /* 0x000fe2000000000f */
[----:B------:R-:W-:Y:S02]  /*6b10*/  HADD2.F32 R3, -RZ, R62.H1_H1 ;  /* 0x3000003eff037230 */ /* 0x000fe40000004100 */
[C---:B------:R-:W-:Y:S01]  /*6b20*/  FMUL R13, R47.reuse, R17 ;  /* 0x000000112f0d7220 */ /* 0x040fe20000400000 */
[--C-:B------:R-:W-:Y:S02]  /*6b30*/  HADD2.F32 R0, -RZ, R63.reuse.H0_H0 ;  /* 0x2000003fff007230 */ /* 0x100fe40000004100 */
[----:B------:R-:W-:Y:S01]  /*6b40*/  FMUL R14, R47, R18 ;  /* 0x000000122f0e7220 */ /* 0x000fe20000400000 */
[C---:B------:R-:W-:Y:S01]  /*6b50*/  FFMA R12, R49.reuse, R2, R12 ;  /* 0x00000002310c7223 */ /* 0x040fe2000000000c */
[C---:B------:R-:W-:Y:S01]  /*6b60*/  FFMA R13, R49.reuse, R3, R13 ;  /* 0x00000003310d7223 */ /* 0x040fe2000000000d */
[----:B------:R-:W-:Y:S02]  /*6b70*/  HADD2.F32 R2, -RZ, R63.H1_H1 ;  /* 0x3000003fff027230 */ /* 0x000fe40000004100 */
[----:B------:R-:W-:Y:S01]  /*6b80*/  FFMA R14, R49, R0, R14 ;  /* 0x00000000310e7223 */ /* 0x000fe2000000000e */
[C---:B------:R-:W-:Y:S01]  /*6b90*/  FMUL R19, R47.reuse, R19 ;  /* 0x000000132f137220 */ /* 0x040fe20000400000 */
[--C-:B------:R-:W-:Y:S02]  /*6ba0*/  HADD2.F32 R0, -RZ, R68.reuse.H0_H0 ;  /* 0x20000044ff007230 */ /* 0x100fe40000004100 */
[----:B------:R-:W-:Y:S01]  /*6bb0*/  FMUL R17, R47, R21 ;  /* 0x000000152f117220 */ /* 0x000fe20000400000 */
[--C-:B------:R-:W-:Y:S02]  /*6bc0*/  HADD2.F32 R3, -RZ, R69.reuse.H0_H0 ;  /* 0x20000045ff037230 */ /* 0x100fe40000004100 */
[C---:B------:R-:W-:Y:S01]  /*6bd0*/  FFMA R19, R49.reuse, R2, R19 ;  /* 0x0000000231137223 */ /* 0x040fe20000000013 */
[----:B------:R-:W-:Y:S02]  /*6be0*/  HADD2.F32 R2, -RZ, R68.H1_H1 ;  /* 0x30000044ff027230 */ /* 0x000fe40000004100 */
        /* <DEDUP_REMOVED lines=9> */
[----:B------:R-:W-:Y:S01]  /*6c80*/  FMUL R21, R47, R25 ;  /* 0x000000192f157220 */ /* 0x000fe20000400000 */
[----:B------:R-:W-:Y:S01]  /*6c90*/  F2FP.F16.F32.PACK_AB R55, R11, R6 ;  /* 0x000000060b37723e */ /* 0x000fe200000000ff */
[--C-:B------:R-:W-:Y:S02]  /*6ca0*/  HADD2.F32 R3, -RZ, R71.reuse.H0_H0 ;  /* 0x20000047ff037230 */ /* 0x100fe40000004100 */
[----:B------:R-:W-:Y:S01]  /*6cb0*/  FMUL R22, R47, R26 ;  /* 0x0000001a2f167220 */ /* 0x000fe20000400000 */
[C---:B------:R-:W-:Y:S01]  /*6cc0*/  FFMA R20, R49.reuse, R2, R20 ;  /* 0x0000000231147223 */ /* 0x040fe20000000014 */
[C---:B------:R-:W-:Y:S01]  /*6cd0*/  FFMA R21, R49.reuse, R0, R21 ;  /* 0x0000000031157223 */ /* 0x040fe20000000015 */
[----:B------:R1:W-:Y:S01]  /*6ce0*/  STS.128 [R100+0x2000], R52 ;  /* 0x0020003464007388 */ /* 0x0003e20000000c00 */
[----:B------:R-:W-:Y:S02]  /*6cf0*/  HADD2.F32 R0, -RZ, R71.H1_H1 ;  /* 0x30000047ff007230 */ /* 0x000fe40000004100 */
[----:B------:R-:W-:Y:S01]  /*6d00*/  FFMA R22, R49, R3, R22 ;  /* 0x0000000331167223 */ /* 0x000fe20000000016 */
[----:B------:R-:W-:Y:S01]  /*6d10*/  FMUL R27, R47, R27 ;  /* 0x0000001b2f1b7220 */ /* 0x000fe20000400000 */
[--C-:B------:R-:W-:Y:S01]  /*6d20*/  HADD2.F32 R2, -RZ, R76.reuse.H0_H0 ;  /* 0x2000004cff027230 */ /* 0x100fe20000004100 */
[----:B------:R-:W-:Y:S01]  /*6d30*/  F2FP.F16.F32.PACK_AB R8, R9, R8 ;  /* 0x000000080908723e */ /* 0x000fe200000000ff */
[----:B------:R-:W-:Y:S01]  /*6d40*/  HADD2.F32 R3, -RZ, R76.H1_H1 ;  /* 0x3000004cff037230 */ /* 0x000fe20000004100 */
[----:B------:R-:W-:Y:S01]  /*6d50*/  F2FP.F16.F32.PACK_AB R9, R15, R10 ;  /* 0x0000000a0f09723e */ /* 0x000fe200000000ff */
[----:B------:R-:W-:Y:S01]  /*6d60*/  FMUL R25, R47, R29 ;  /* 0x0000001d2f197220 */ /* 0x000fe20000400000 */
[--C-:B------:R-:W-:Y:S01]  /*6d70*/  HADD2.F32 R4, -RZ, R77.reuse.H0_H0 ;  /* 0x2000004dff047230 */ /* 0x100fe20000004100 */
[----:B------:R-:W-:Y:S01]  /*6d80*/  F2FP.F16.F32.PACK_AB R10, R13, R12 ;  /* 0x0000000c0d0a723e */ /* 0x000fe200000000ff */
[----:B------:R-:W-:Y:S01]  /*6d90*/  FMUL R26, R47, R30 ;  /* 0x0000001e2f1a7220 */ /* 0x000fe20000400000 */
[----:B------:R-:W-:Y:S01]  /*6da0*/  F2FP.F16.F32.PACK_AB R11, R19, R14 ;  /* 0x0000000e130b723e */ /* 0x000fe200000000ff */
[C---:B------:R-:W-:Y:S01]  /*6db0*/  FFMA R27, R49.reuse, R0, R27 ;  /* 0x00000000311b7223 */ /* 0x040fe2000000001b */
[C---:B------:R-:W-:Y:S01]  /*6dc0*/  FFMA R24, R49.reuse, R2, R24 ;  /* 0x0000000231187223 */ /* 0x040fe20000000018 */
[----:B------:R-:W-:Y:S02]  /*6dd0*/  HADD2.F32 R0, -RZ, R77.H1_H1 ;  /* 0x3000004dff007230 */ /* 0x000fe40000004100 */
[----:B------:R-:W-:Y:S01]  /*6de0*/  FFMA R25, R49, R3, R25 ;  /* 0x0000000331197223 */ /* 0x000fe20000000019 */
[----:B------:R1:W-:Y:S01]  /*6df0*/  STS.128 [R99+0x2010], R8 ;  /* 0x0020100863007388 */ /* 0x0003e20000000c00 */
[----:B------:R-:W-:Y:S01]  /*6e00*/  FMUL R31, R47, R31 ;  /* 0x0000001f2f1f7220 */ /* 0x000fe20000400000 */
[--C-:B------:R-:W-:Y:S02]  /*6e10*/  HADD2.F32 R2, -RZ, R78.reuse.H0_H0 ;  /* 0x2000004eff027230 */ /* 0x100fe40000004100 */
[----:B------:R-:W-:Y:S01]  /*6e20*/  FFMA R26, R49, R4, R26 ;  /* 0x00000004311a7223 */ /* 0x000fe2000000001a */
[----:B------:R-:W-:Y:S02]  /*6e30*/  HADD2.F32 R3, -RZ, R78.H1_H1 ;  /* 0x3000004eff037230 */ /* 0x000fe40000004100 */
[----:B------:R-:W-:Y:S01]  /*6e40*/  FMUL R29, R47, R33 ;  /* 0x000000212f1d7220 */ /* 0x000fe20000400000 */
[--C-:B------:R-:W-:Y:S01]  /*6e50*/  HADD2.F32 R4, -RZ, R79.reuse.H0_H0 ;  /* 0x2000004fff047230 */ /* 0x100fe20000004100 */
[----:B------:R-:W-:Y:S01]  /*6e60*/  F2FP.F16.F32.PACK_AB R16, R17, R16 ;  /* 0x000000101110723e */ /* 0x000fe200000000ff */
[----:B------:R-:W-:Y:S01]  /*6e70*/  FMUL R30, R47, R34 ;  /* 0x000000222f1e7220 */ /* 0x000fe20000400000 */
        /* <DEDUP_REMOVED lines=14> */
[----:B------:R-:W-:Y:S02]  /*6f60*/  F2FP.F16.F32.PACK_AB R27, R35, R30 ;  /* 0x0000001e231b723e */ /* 0x000fe400000000ff */
[----:B------:R-:W-:Y:S02]  /*6f70*/  LEA R0, R65, UR48, 0x3 ;  /* 0x0000003041007c11 */ /* 0x000fe4000f8e18ff */
[----:B------:R-:W-:Y:S01]  /*6f80*/  @P6 SHF.L.U32 R2, R97, 0x1f, RZ ;  /* 0x0000001f61026819 */ /* 0x000fe200000006ff */
        /* <DEDUP_REMOVED lines=9> */
[----:B------:R-:W-:Y:S02]  /*7020*/  UIADD3 UR8, UP0, UPT, UR52, 0x680, URZ ;  /* 0x0000068034087890 */ /* 0x000fe4000ff1e0ff */
[----:B------:R-:W-:Y:S02]  /*7030*/  UIADD3 UR5, UPT, UPT, UR41, 0x20, URZ ;  /* 0x0000002029057890 */ /* 0x000fe4000fffe0ff */
[----:B------:R-:W-:Y:S02]  /*7040*/  UIADD3 UR4, UPT, UPT, UR48, 0x2200, URZ ;  /* 0x0000220030047890 */ /* 0x000fe4000fffe0ff */
[----:B------:R-:W-:Y:S01]  /*7050*/  UIADD3.X UR9, UPT, UPT, URZ, UR53, URZ, UP0, !UPT ;  /* 0x00000035ff097290 */ /* 0x000fe200087fe4ff */
[----:B------:R-:W-:Y:S01]  /*7060*/  UMOV UR6, UR42 ;  /* 0x0000002a00067c82 */ /* 0x000fe20008000000 */
[----:B------:R-:W-:Y:S07]  /*7070*/  UMOV UR7, UR36 ;  /* 0x0000002400077c82 */ /* 0x000fee0008000000 */
[----:B------:R2:W-:Y:S01]  /*7080*/  UTMASTG.3D [UR4], [UR8] ;  /* 0x00000004080073b5 */ /* 0x0005e20008010000 */
[----:B------:R0:W-:Y:S01]  /*7090*/  UTMACMDFLUSH ;  /* 0x00000000000079b7 */ /* 0x0001e20000000000 */
[----:B--2---:R-:W-:Y:S04]  /*70a0*/  DEPBAR.LE SB0, 0x1 ;  /* 0x000080400000791a */ /* 0x004fe80000000000 */
.L_x_108:
[----:B------:R-:W-:Y:S05]  /*70b0*/  BSYNC.RECONVERGENT B0 ;  /* 0x0000000000007941 */ /* 0x000fea0003800200 */
.L_x_107:
[----:B------:R-:W-:Y:S01]  /*70c0*/  BAR.SYNC.DEFER_BLOCKING 0x1, 0x80 ;  /* 0x0042000000007b1d */ /* 0x000fe20000010000 */
[----:B------:R-:W-:Y:S04]  /*70d0*/  UIADD3 UR40, UPT, UPT, UR51, 0x1, URZ ;  /* 0x0000000133287890 */ /* 0x000fe8000fffe0ff */
[----:B------:R-:W-:Y:S04]  /*70e0*/  UISETP.NE.AND UP0, UPT, UR40, 0x4, UPT ;  /* 0x000000042800788c */ /* 0x000fe8000bf05270 */
[----:B------:R-:W-:Y:S01]  /*70f0*/  USEL UR40, UR40, URZ, UP0 ;  /* 0x000000ff28287287 */ /* 0x000fe20008000000 */
[----:B------:R2:W-:Y:S01]  /*7100*/  @P6 SYNCS.ARRIVE.TRANS64.RED.A1T0 RZ, [R72+URZ], RZ ;  /* 0x000000ff48ff69a7 */ /* 0x0005e200081004ff */
[----:B------:R-:W-:Y:S01]  /*7110*/  BSSY B1, `(.L_x_109) ;  /* 0x0000017000017945 */ /* 0x000fe20003800000 */
[----:B------:R-:W4:Y:S02]  /*7120*/  @P6 SYNCS.PHASECHK.TRANS64.TRYWAIT P0, [R0+URZ+0x40], R2 ;  /* 0x00004002000065a7 */ /* 0x000f2400080011ff */
[----:B----4-:R-:W-:Y:S01]  /*7130*/  @P6 SEL R66, RZ, 0x1, !P0 ;  /* 0x00000001ff426807 */ /* 0x010fe20004000000 */
[----:B--2---:R-:W-:Y:S06]  /*7140*/  @!P6 BRA `(.L_x_110) ;  /* 0x00000000004ce947 */ /* 0x004fec0003800000 */
        /* <DEDUP_REMOVED lines=9> */
[----:B------:R-:W-:Y:S04]  /*71e0*/  SHF.L.U32 R6, R97, 0x1f, RZ ;  /* 0x0000001f61067819 */ /* 0x000fe800000006ff */
[----:B------:R-:W2:Y:S02]  /*71f0*/  SYNCS.PHASECHK.TRANS64.TRYWAIT P0, [R0+URZ+0x40], R6 ;  /* 0x00004006000075a7 */ /* 0x000ea400080011ff */
[----:B--2---:R-:W-:Y:S05]  /*7200*/  @!P0 BRA `(.L_x_113) ;  /* 0x0000002400648947 */ /* 0x004fea0003800000 */
.L_x_112:
[----:B------:R-:W-:Y:S05]  /*7210*/  BSYNC B0 ;  /* 0x0000000000007941 */ /* 0x000fea0003800000 */
.L_x_111:
[----:B------:R-:W-:Y:S02]  /*7220*/  ISETP.NE.AND P0, PT, R67, RZ, PT ;  /* 0x000000ff4300720c */ /* 0x000fe40003f05270 */
[----:B------:R-:W-:Y:S11]  /*7230*/  IADD3 R65, PT, PT, R65, 0x1, RZ ;  /* 0x0000000141417810 */ /* 0x000ff60007ffe0ff */
[----:B------:R4:W1:Y:S04]  /*7240*/  @P0 LDS.128 R56, [R5] ;  /* 0x0000000005380984 */ /* 0x0008680000000c00 */
[----:B------:R4:W1:Y:S04]  /*7250*/  @P0 LDS.128 R60, [R4+0x10] ;  /* 0x00001000043c0984 */ /* 0x0008680000000c00 */
[----:B------:R4:W1:Y:S04]  /*7260*/  @P0 LDS.128 R68, [R3+0x20] ;  /* 0x0000200003440984 */ /* 0x0008680000000c00 */
[----:B------:R4:W1:Y:S02]  /*7270*/  @P0 LDS.128 R76, [R2+0x30] ;  /* 0x00003000024c0984 */ /* 0x0008640000000c00 */
.L_x_110:
[----:B------:R-:W-:Y:S05]  /*7280*/  BSYNC B1 ;  /* 0x0000000000017941 */ /* 0x000fea0003800000 */
.L_x_109:
        /* <DEDUP_REMOVED lines=21> */
.L_x_114:
        /* <DEDUP_REMOVED lines=146> */
.L_x_116:
[----:B------:R-:W-:Y:S05]  /*7d00*/  BSYNC.RECONVERGENT B0 ;  /* 0x0000000000007941 */ /* 0x000fea0003800200 */
.L_x_115:
        /* <DEDUP_REMOVED lines=21> */
.L_x_120:
[----:B------:R-:W-:Y:S05]  /*7e60*/  BSYNC B0 ;  /* 0x0000000000007941 */ /* 0x000fea0003800000 */
.L_x_119:
[----:B------:R-:W-:Y:S11]  /*7e70*/  ISETP.NE.AND P0, PT, R67, RZ, PT ;  /* 0x000000ff4300720c */ /* 0x000ff60003f05270 */
[----:B------:R-:W-:Y:S02]  /*7e80*/  @!UPT UIADD3 URZ, UPT, UPT, URZ, URZ, URZ ;  /* 0x000000fffffff290 */ /* 0x000fe4000fffe0ff */
[----:B------:R4:W1:Y:S04]  /*7e90*/  @P0 LDS.128 R56, [R4] ;  /* 0x0000000004380984 */ /* 0x0008680000000c00 */
[----:B------:R4:W1:Y:S04]  /*7ea0*/  @P0 LDS.128 R60, [R3+0x10] ;  /* 0x00001000033c0984 */ /* 0x0008680000000c00 */
[----:B------:R4:W1:Y:S04]  /*7eb0*/  @P0 LDS.128 R68, [R2+0x20] ;  /* 0x0000200002440984 */ /* 0x0008680000000c00 */
[----:B------:R4:W1:Y:S02]  /*7ec0*/  @P0 LDS.128 R76, [R65+0x30] ;  /* 0x00003000414c0984 */ /* 0x0008640000000c00 */
.L_x_118:
[----:B------:R-:W-:Y:S05]  /*7ed0*/  BSYNC B1 ;  /* 0x0000000000017941 */ /* 0x000fea0003800000 */
.L_x_117:
        /* <DEDUP_REMOVED lines=21> */
.L_x_122:
[----:B------:R-:W-:Y:S01]  /*8030*/  ISETP.NE.AND P0, PT, R102, RZ, PT ;  /* 0x000000ff6600720c */ /* 0x000fe20003f05270 */
[----:B------:R-:W-:Y:S05]  /*8040*/  WARPSYNC.ALL ;  /* 0x0000000000007948 */ /* 0x000fea0003800000 */
[----:B------:R-:W-:Y:S01]  /*8050*/  R2UR UR4, R48 ;  /* 0x00000000300472ca */ /* 0x000fe200000e0000 */
[--C-:B-1----:R-:W-:Y:S01]  /*8060*/  HADD2.F32 R0, -RZ, R56.reuse.H0_H0 ;  /* 0x20000038ff007230 */ /* 0x102fe20000004100 */
[----:B------:R-:W-:Y:S01]  /*8070*/  R2UR UR5, R64 ;  /* 0x00000000400572ca */ /* 0x000fe200000e0000 */
[----:B----4-:R-:W-:Y:S01]  /*8080*/  HADD2.F32 R2, -RZ, R56.H1_H1 ;  /* 0x30000038ff027230 */ /* 0x010fe20000004100 */
[----:B------:R-:W-:Y:S01]  /*8090*/  BSSY.RECONVERGENT B0, `(.L_x_123) ;  /* 0x0000089000007945 */ /* 0x000fe20003800200 */
[--C-:B------:R-:W-:Y:S02]  /*80a0*/  HADD2.F32 R3, -RZ, R57.reuse.H0_H0 ;  /* 0x20000039ff037230 */ /* 0x100fe40000004100 */
[----:B------:R-:W-:Y:S02]  /*80b0*/  HADD2.F32 R48, -RZ, R57.H1_H1 ;  /* 0x30000039ff307230 */ /* 0x000fe40000004100 */
[--C-:B------:R-:W-:Y:S02]  /*80c0*/  HADD2.F32 R50, -RZ, R58.reuse.H0_H0 ;  /* 0x2000003aff327230 */ /* 0x100fe40000004100 */
[----:B------:R-:W-:Y:S02]  /*80d0*/  HADD2.F32 R51, -RZ, R58.H1_H1 ;  /* 0x3000003aff337230 */ /* 0x000fe40000004100 */
[----:B------:R-:W1:Y:S01]  /*80e0*/  LDTM.x32 R4, tmem[UR4+0x60] ;  /* 0x00006004000479ee */ /* 0x000e6200082c0000 */
[----:B------:R-:W-:Y:S01]  /*80f0*/  NOP ;  /* 0x0000000000007918 */ /* 0x000fe20000000000 */
[----:B------:R-:W-:Y:S01]  /*8100*/  UIADD3 UR5, UPT, UPT, UR5, 0xd0, URZ ;  /* 0x000000d005057890 */ /* 0x000fe2000fffe0ff */
[--C-:B------:R-:W-:Y:S02]  /*8110*/  HADD2.F32 R52, -RZ, R59.reuse.H0_H0 ;  /* 0x2000003bff347230 */ /* 0x100fe40000004100 */
[----:B------:R-:W-:Y:S01]  /*8120*/  HADD2.F32 R53, -RZ, R59.H1_H1 ;  /* 0x3000003bff357230 */ /* 0x000fe20000004100 */
[----:B------:R-:W-:Y:S01]  /*8130*/  UPRMT UR5, UR37, 0x654, UR5 ;  /* 0x0000065425057896 */ /* 0x000fe20008000005 */
[--C-:B------:R-:W-:Y:S02]  /*8140*/  HADD2.F32 R54, -RZ, R60.reuse.H0_H0 ;  /* 0x2000003cff367230 */ /* 0x100fe40000004100 */
[----:B------:R-:W-:Y:S02]  /*8150*/  HADD2.F32 R55, -RZ, R60.H1_H1 ;  /* 0x3000003cff377230 */ /* 0x000fe40000004100 */
[--C-:B------:R-:W-:Y:S02]  /*8160*/  HADD2.F32 R56, -RZ, R61.reuse.H0_H0 ;  /* 0x2000003dff387230 */ /* 0x100fe40000004100 */
[----:B------:R-:W-:Y:S02]  /*8170*/  HADD2.F32 R57, -RZ, R61.H1_H1 ;  /* 0x3000003dff397230 */ /* 0x000fe40000004100 */
[----:B-1----:R-:W-:Y:S01]  /*8180*/  SYNCS.ARRIVE.TRANS64.RED.A1T0 RZ, [UR5], RZ ;  /* 0x000000ffffff79a7 */ /* 0x002fe20008100405 */
[--C-:B------:R-:W-:Y:S02]  /*8190*/  HADD2.F32 R58, -RZ, R62.reuse.H0_H0 ;  /* 0x2000003eff3a7230 */ /* 0x100fe40000004100 */
[----:B------:R-:W-:Y:S02]  /*81a0*/  HADD2.F32 R59, -RZ, R62.H1_H1 ;  /* 0x3000003eff3b7230 */ /* 0x000fe40000004100 */
[--C-:B------:R-:W-:Y:S02]  /*81b0*/  HADD2.F32 R60, -RZ, R63.reuse.H0_H0 ;  /* 0x2000003fff3c7230 */ /* 0x100fe40000004100 */
[----:B------:R-:W-:Y:S02]  /*81c0*/  HADD2.F32 R61, -RZ, R63.H1_H1 ;  /* 0x3000003fff3d7230 */ /* 0x000fe40000004100 */
[C---:B------:R-:W-:Y:S01]  /*81d0*/  FMUL R4, R47.reuse, R4 ;  /* 0x000000042f047220 */ /* 0x040fe20000400000 */
[C---:B------:R-:W-:Y:S01]  /*81e0*/  FMUL R5, R47.reuse, R5 ;  /* 0x000000052f057220 */ /* 0x040fe20000400000 */
[C---:B------:R-:W-:Y:S01]  /*81f0*/  FMUL R6, R47.reuse, R6 ;  /* 0x000000062f067220 */ /* 0x040fe20000400000 */
[----:B------:R-:W-:Y:S01]  /*8200*/  FMUL R7, R47, R7 ;  /* 0x000000072f077220 */ /* 0x000fe20000400000 */
[C---:B------:R-:W-:Y:S01]  /*8210*/  FFMA R4, R49.reuse, R0, R4 ;  /* 0x0000000031047223 */ /* 0x040fe20000000004 */
[C---:B------:R-:W-:Y:S01]  /*8220*/  FFMA R5, R49.reuse, R2, R5 ;  /* 0x0000000231057223 */ /* 0x040fe20000000005 */
[C---:B------:R-:W-:Y:S01]  /*8230*/  FFMA R6, R49.reuse, R3, R6 ;  /* 0x0000000331067223 */ /* 0x040fe20000000006 */
[----:B------:R-:W-:Y:S01]  /*8240*/  FFMA R7, R49, R48, R7 ;  /* 0x0000003031077223 */ /* 0x000fe20000000007 */
[C---:B------:R-:W-:Y:S01]  /*8250*/  FMUL R8, R47.reuse, R8 ;  /* 0x000000082f087220 */ /* 0x040fe20000400000 */
[----:B------:R-:W-:Y:S01]  /*8260*/  FMUL R9, R47, R9 ;  /* 0x000000092f097220 */ /* 0x000fe20000400000 */
[----:B------:R-:W-:Y:S01]  /*8270*/  F2FP.F16.F32.PACK_AB R4, R5, R4 ;  /* 0x000000040504723e */ /* 0x000fe200000000ff */
[----:B------:R-:W-:Y:S01]  /*8280*/  FMUL R0, R47, R10 ;  /* 0x0000000a2f007220 */ /* 0x000fe20000400000 */
[----:B------:R-:W-:Y:S01]  /*8290*/  F2FP.F16.F32.PACK_AB R5, R7, R6 ;  /* 0x000000060705723e */ /* 0x000fe200000000ff */
[C---:B------:R-:W-:Y:S01]  /*82a0*/  FFMA R8, R49.reuse, R50, R8 ;  /* 0x0000003231087223 */ /* 0x040fe20000000008 */
[C---:B------:R-:W-:Y:S01]  /*82b0*/  FFMA R9, R49.reuse, R51, R9 ;  /* 0x0000003331097223 */ /* 0x040fe20000000009 */
[----:B------:R-:W-:Y:S01]  /*82c0*/  FFMA R0, R49, R52, R0 ;  /* 0x0000003431007223 */ /* 0x000fe20000000000 */
[C---:B------:R-:W-:Y:S01]  /*82d0*/  FMUL R2, R47.reuse, R11 ;  /* 0x0000000b2f027220 */ /* 0x040fe20000400000 */
[C---:B------:R-:W-:Y:S01]  /*82e0*/  FMUL R3, R47.reuse, R12 ;  /* 0x0000000c2f037220 */ /* 0x040fe20000400000 */
[----:B------:R-:W-:Y:S01]  /*82f0*/  FMUL R10, R47, R13 ;  /* 0x0000000d2f0a7220 */ /* 0x000fe20000400000 */
[----:B------:R-:W-:Y:S01]  /*8300*/  F2FP.F16.F32.PACK_AB R6, R9, R8 ;  /* 0x000000080906723e */ /* 0x000fe200000000ff */
[C---:B------:R-:W-:Y:S01]  /*8310*/  FFMA R2, R49.reuse, R53, R2 ;  /* 0x0000003531027223 */ /* 0x040fe20000000002 */
[C---:B------:R-:W-:Y:S01]  /*8320*/  FFMA R3, R49.reuse, R54, R3 ;  /* 0x0000003631037223 */ /* 0x040fe20000000003 */
[----:B------:R-:W-:Y:S01]  /*8330*/  FFMA R10, R49, R55, R10 ;  /* 0x00000037310a7223 */ /* 0x000fe2000000000a */
[C---:B------:R-:W-:Y:S01]  /*8340*/  FMUL R11, R47.reuse, R14 ;  /* 0x0000000e2f0b7220 */ /* 0x040fe20000400000 */
[C---:B------:R-:W-:Y:S01]  /*8350*/  FMUL R15, R47.reuse, R15 ;  /* 0x0000000f2f0f7220 */ /* 0x040fe20000400000 */
[C---:B------:R-:W-:Y:S01]  /*8360*/  FMUL R12, R47.reuse, R16 ;  /* 0x000000102f0c7220 */ /* 0x040fe20000400000 */
[----:B------:R-:W-:Y:S01]  /*8370*/  FMUL R13, R47, R17 ;  /* 0x000000112f0d7220 */ /* 0x000fe20000400000 */
[----:B------:R-:W-:Y:S01]  /*8380*/  FFMA R11, R49, R56, R11 ;  /* 0x00000038310b7223 */ /* 0x000fe2000000000b */
[----:B------:R-:W-:Y:S01]  /*8390*/  FMUL R14, R47, R18 ;  /* 0x000000122f0e7220 */ /* 0x000fe20000400000 */
[----:B------:R-:W-:Y:S01]  /*83a0*/  FFMA R15, R49, R57, R15 ;  /* 0x00000039310f7223 */ /* 0x000fe2000000000f */
[--C-:B------:R-:W-:Y:S02]  /*83b0*/  HADD2.F32 R62, -RZ, R68.reuse.H0_H0 ;  /* 0x20000044ff3e7230 */ /* 0x100fe40000004100 */
[----:B------:R-:W-:Y:S01]  /*83c0*/  FMUL R19, R47, R19 ;  /* 0x000000132f137220 */ /* 0x000fe20000400000 */
[----:B------:R-:W-:Y:S01]  /*83d0*/  F2FP.F16.F32.PACK_AB R7, R2, R0 ;  /* 0x000000000207723e */ /* 0x000fe200000000ff */
[----:B------:R-:W-:Y:S01]  /*83e0*/  FFMA R12, R49, R58, R12 ;  /* 0x0000003a310c7223 */ /* 0x000fe2000000000c */
[----:B------:R-:W-:Y:S02]  /*83f0*/  HADD2.F32 R63, -RZ, R68.H1_H1 ;  /* 0x30000044ff3f7230 */ /* 0x000fe40000004100 */
[----:B------:R-:W-:Y:S01]  /*8400*/  FMUL R16, R47, R20 ;  /* 0x000000142f107220 */ /* 0x000fe20000400000 */
[----:B------:R-:W-:Y:S01]  /*8410*/  FFMA R13, R49, R59, R13 ;  /* 0x0000003b310d7223 */ /* 0x000fe2000000000d */
[----:B------:R1:W-:Y:S01]  /*8420*/  STS.128 [R100+0x6000], R4 ;  /* 0x0060000464007388 */ /* 0x0003e20000000c00 */
[--C-:B------:R-:W-:Y:S02]  /*8430*/  HADD2.F32 R64, -RZ, R69.reuse.H0_H0 ;  /* 0x20000045ff407230 */ /* 0x100fe40000004100 */
[----:B------:R-:W-:Y:S01]  /*8440*/  FMUL R17, R47, R21 ;  /* 0x000000152f117220 */ /* 0x000fe20000400000 */
[----:B------:R-:W-:Y:S01]  /*8450*/  FFMA R14, R49, R60, R14 ;  /* 0x0000003c310e7223 */ /* 0x000fe2000000000e */
[----:B------:R-:W-:Y:S02]  /*8460*/  HADD2.F32 R65, -RZ, R69.H1_H1 ;  /* 0x30000045ff417230 */ /* 0x000fe40000004100 */
[----:B------:R-:W-:Y:S01]  /*8470*/  FMUL R18, R47, R22 ;  /* 0x000000162f127220 */ /* 0x000fe20000400000 */
[----:B------:R-:W-:Y:S01]  /*8480*/  FFMA R19, R49, R61, R19 ;  /* 0x0000003d31137223 */ /* 0x000fe20000000013 */
        /* <DEDUP_REMOVED lines=11> */
[----:B------:R-:W-:Y:S01]  /*8540*/  F2FP.F16.F32.PACK_AB R8, R10, R3 ;  /* 0x000000030a08723e */ /* 0x000fe200000000ff */
[----:B------:R-:W-:Y:S01]  /*8550*/  FFMA R23, R49, R65, R23 ;  /* 0x0000004131177223 */ /* 0x000fe20000000017 */
[----:B------:R-:W-:Y:S01]  /*8560*/  F2FP.F16.F32.PACK_AB R9, R15, R11 ;  /* 0x0000000b0f09723e */ /* 0x000fe200000000ff */
[--C-:B------:R-:W-:Y:S02]  /*8570*/  HADD2.F32 R70, -RZ, R76.reuse.H0_H0 ;  /* 0x2000004cff467230 */ /* 0x100fe40000004100 */
[----:B------:R-:W-:Y:S01]  /*8580*/  FMUL R27, R47, R27 ;  /* 0x0000001b2f1b7220 */ /* 0x000fe20000400000 */
[----:B------:R-:W-:Y:S01]  /*8590*/  F2FP.F16.F32.PACK_AB R10, R13, R12 ;  /* 0x0000000c0d0a723e */ /* 0x000fe200000000ff */
[----:B------:R-:W-:Y:S01]  /*85a0*/  FFMA R20, R49, R66, R20 ;  /* 0x0000004231147223 */ /* 0x000fe20000000014 */
[----:B------:R-:W-:Y:S01]  /*85b0*/  F2FP.F16.F32.PACK_AB R11, R19, R14 ;  /* 0x0000000e130b723e */ /* 0x000fe200000000ff */
[----:B------:R-:W-:Y:S02]  /*85c0*/  HADD2.F32 R71, -RZ, R76.H1_H1 ;  /* 0x3000004cff477230 */ /* 0x000fe40000004100 */
[----:B------:R-:W-:Y:S01]  /*85d0*/  FMUL R24, R47, R28 ;  /* 0x0000001c2f187220 */ /* 0x000fe20000400000 */
[----:B------:R-:W-:Y:S01]  /*85e0*/  FFMA R21, R49, R67, R21 ;  /* 0x0000004331157223 */ /* 0x000fe20000000015 */
[--C-:B------:R-:W-:Y:S01]  /*85f0*/  HADD2.F32 R72, -RZ, R77.reuse.H0_H0 ;  /* 0x2000004dff487230 */ /* 0x100fe20000004100 */
[----:B------:R1:W-:Y:S01]  /*8600*/  STS.128 [R99+0x6010], R8 ;  /* 0x0060100863007388 */ /* 0x0003e20000000c00 */
        /* <DEDUP_REMOVED lines=49> */
.L_x_124:
[----:B------:R-:W-:Y:S05]  /*8920*/  BSYNC.RECONVERGENT B0 ;  /* 0x0000000000007941 */ /* 0x000fea0003800200 */
.L_x_123:
[----:B------:R-:W-:Y:S01]  /*8930*/  BAR.SYNC.DEFER_BLOCKING 0x1, 0x80 ;  /* 0x0042000000007b1d */ /* 0x000fe20000010000 */
[----:B------:R-:W-:Y:S01]  /*8940*/  UISETP.NE.AND UP0, UPT, UR49, -0x4, UPT ;  /* 0xfffffffc3100788c */ /* 0x000fe2000bf05270 */
[----:B------:R-:W-:Y:S08]  /*8950*/  IADD3 R45, PT, PT, R45, 0x1, RZ ;  /* 0x000000012d2d7810 */ /* 0x000ff00007ffe0ff */
[----:B------:R-:W-:Y:S05]  /*8960*/  BRA.U !UP0, `(.L_x_125) ;  /* 0x0000000108287547 */ /* 0x000fea000b800000 */
[----:B------:R-:W-:Y:S01]  /*8970*/  ISETP.NE.AND P0, PT, R107, RZ, PT ;  /* 0x000000ff6b00720c */ /* 0x000fe20003f05270 */
[----:B------:R-:W-:Y:S01]  /*8980*/  IMAD.U32 R2, RZ, RZ, UR51 ;  /* 0x00000033ff027e24 */ /* 0x000fe2000f8e00ff */
[----:B------:R-:W-:Y:S01]  /*8990*/  UIADD3 UR51, UPT, UPT, UR51, 0x1, URZ ;  /* 0x0000000133337890 */ /* 0x000fe2000fffe0ff */
[----:B------:R-:W-:Y:S03]  /*89a0*/  IMAD.U32 R0, RZ, RZ, UR37 ;  /* 0x00000025ff007e24 */ /* 0x000fe6000f8e00ff */
[----:B------:R-:W-:Y:S04]  /*89b0*/  UISETP.NE.AND UP0, UPT, UR51, 0x4, UPT ;  /* 0x000000043300788c */ /* 0x000fe8000bf05270 */
[----:B------:R-:W-:Y:S03]  /*89c0*/  USEL UR51, UR51, URZ, UP0 ;  /* 0x000000ff33337287 */ /* 0x000fe60008000000 */
[----:B------:R-:W-:Y:S05]  /*89d0*/  @P0 LEA R2, R2, UR48, 0x3 ;  /* 0x0000003002020c11 */ /* 0x000fea000f8e18ff */
[----:B------:R-:W-:Y:S05]  /*89e0*/  @P0 VIADD R2, R2, 0x60 ;  /* 0x0000006002020836 */ /* 0x000fea0000000000 */
[----:B------:R-:W-:Y:S04]  /*89f0*/  @P0 PRMT R0, R0, 0x654, R2 ;  /* 0x0000065400000816 */ /* 0x000fe80000000002 */
[----:B------:R2:W-:Y:S03]  /*8a00*/  @P0 SYNCS.ARRIVE.TRANS64.RED.A1T0 RZ, [R0+URZ], RZ ;  /* 0x000000ff00ff09a7 */ /* 0x0005e600081004ff */
.L_x_125:
[----:B------:R-:W-:Y:S01]  /*8a10*/  ISETP.NE.AND P2, PT, R103, RZ, PT ;  /* 0x000000ff6700720c */ /* 0x000fe20003f45270 */
[----:B------:R-:W-:Y:S01]  /*8a20*/  UIADD3 UR49, UPT, UPT, UR49, 0x4, URZ ;  /* 0x0000000431317890 */ /* 0x000fe2000fffe0ff */
[----:B------:R-:W-:Y:S01]  /*8a30*/  ISETP.NE.AND P0, PT, R105, 0x2, PT ;  /* 0x000000026900780c */ /* 0x000fe20003f05270 */
[----:B------:R-:W-:Y:S01]  /*8a40*/  IMAD.IADD R14, R43, 0x1, R86 ;  /* 0x000000012b0e7824 */ /* 0x000fe200078e0256 */
[----:B------:R-:W-:Y:S01]  /*8a50*/  ISETP.NE.AND P1, PT, R45, 0x4, PT ;  /* 0x000000042d00780c */ /* 0x000fe20003f25270 */
[----:B------:R-:W-:Y:S01]  /*8a60*/  IMAD.IADD R15, R44, 0x1, R87 ;  /* 0x000000012c0f7824 */ /* 0x000fe200078e0257 */
[----:B------:R-:W-:Y:S02]  /*8a70*/  SEL R2, RZ, 0x1, P0 ;  /* 0x00000001ff027807 */ /* 0x000fe40000000000 */
[----:B--2---:R-:W-:Y:S02]  /*8a80*/  SEL R0, RZ, 0x1, P1 ;  /* 0x00000001ff007807 */ /* 0x004fe40000800000 */
[----:B------:R-:W-:Y:S02]  /*8a90*/  LOP3.LUT R95, R95, R2, RZ, 0x3c, !PT ;  /* 0x000000025f5f7212 */ /* 0x000fe400078e3cff */
[----:B------:R-:W-:Y:S02]  /*8aa0*/  LOP3.LUT R96, R96, R0, RZ, 0x3c, !PT ;  /* 0x0000000060607212 */ /* 0x000fe400078e3cff */
[----:B------:R-:W-:Y:S02]  /*8ab0*/  @P2 R2UR UR36, R94 ;  /* 0x000000005e2422ca */ /* 0x000fe400000e0000 */
[----:B------:R-:W-:Y:S02]  /*8ac0*/  SEL R105, R105, RZ, P0 ;  /* 0x000000ff69697207 */ /* 0x000fe40000000000 */
[----:B------:R-:W-:Y:S01]  /*8ad0*/  SEL R45, R45, RZ, P1 ;  /* 0x000000ff2d2d7207 */ /* 0x000fe20000800000 */
[----:B------:R-:W-:Y:S10]  /*8ae0*/  @P2 BRA `(.L_x_126) ;  /* 0xffffffc000502947 */ /* 0x000ff4000383ffff */
[----:B------:R-:W-:-:S09]  /*8af0*/  UISETP.NE.AND UP0, UPT, UR50, URZ, UPT ;  /* 0x000000ff3200728c */ /* 0x000fd2000bf05270 */
[----:B------:R-:W-:Y:S05]  /*8b00*/  BRA.U !UP0, `(.L_x_127) ;  /* 0x0000000108487547 */ /* 0x000fea000b800000 */
[----:B------:R-:W2:Y:S02]  /*8b10*/  LDCU.64 UR4, c[0x0][0x890] ;  /* 0x00011200ff0477ac */ /* 0x000ea40008000a00 */
[----:B--2---:R-:W-:-:S04]  /*8b20*/  UISETP.NE.U32.AND UP0, UPT, UR4, URZ, UPT ;  /* 0x000000ff0400728c */ /* 0x004fc8000bf05070 */
[----:B------:R-:W-:-:S09]  /*8b30*/  UISETP.NE.AND.EX UP0, UPT, UR5, URZ, UPT, UP0 ;  /* 0x000000ff0500728c */ /* 0x000fd2000bf05300 */
[----:B------:R-:W-:Y:S05]  /*8b40*/  BRA.U UP0, `(.L_x_128) ;  /* 0x00000001000c7547 */ /* 0x000fea000b800000 */
[----:B------:R-:W-:-:S13]  /*8b50*/  FSETP.NEU.AND P0, PT, R49, RZ, PT ;  /* 0x000000ff3100720b */ /* 0x000fda0003f0d000 */
[----:B------:R-:W-:Y:S05]  /*8b60*/  @!P0 EXIT ;  /* 0x000000000000894d */ /* 0x000fea0003800000 */
[----:B------:R-:W-:Y:S05]  /*8b70*/  BRA `(.L_x_127) ;  /* 0x00000000002c7947 */ /* 0x000fea0003800000 */
.L_x_128:
[----:B------:R-:W-:Y:S01]  /*8b80*/  ISETP.NE.AND P0, PT, R104, RZ, PT ;  /* 0x000000ff6800720c */ /* 0x000fe20003f05270 */
[----:B------:R-:W-:-:S12]  /*8b90*/  BSSY.RECONVERGENT B0, `(.L_x_127) ;  /* 0x0000009000007945 */ /* 0x000fd80003800200 */
[----:B------:R-:W-:Y:S05]  /*8ba0*/  @P0 BRA `(.L_x_129) ;  /* 0x0000000000140947 */ /* 0x000fea0003800000 */
[----:B------:R-:W2:Y:S02]  /*8bb0*/  LDCU.64 UR4, c[0x0][0x888] ;  /* 0x00011100ff0477ac */ /* 0x000ea40008000a00 */
[----:B--2---:R-:W-:-:S04]  /*8bc0*/  ISETP.NE.U32.AND P0, PT, RZ, UR4, PT ;  /* 0x00000004ff007c0c */ /* 0x004fc8000bf05070 */
[----:B------:R-:W-:-:S13]  /*8bd0*/  ISETP.NE.AND.EX P0, PT, RZ, UR5, PT, P0 ;  /* 0x00000005ff007c0c */ /* 0x000fda000bf05300 */
[----:B------:R-:W-:Y:S05]  /*8be0*/  @!P0 EXIT ;  /* 0x000000000000894d */ /* 0x000fea0003800000 */
[----:B------:R-:W-:Y:S05]  /*8bf0*/  BRA `(.L_x_130) ;  /* 0x0000000000087947 */ /* 0x000fea0003800000 */
.L_x_129:
[----:B------:R-:W-:-:S13]  /*8c00*/  FSETP.NEU.AND P0, PT, R49, RZ, PT ;  /* 0x000000ff3100720b */ /* 0x000fda0003f0d000 */
[----:B------:R-:W-:Y:S05]  /*8c10*/  @!P0 EXIT ;  /* 0x000000000000894d */ /* 0x000fea0003800000 */
.L_x_130:
[----:B------:R-:W-:Y:S05]  /*8c20*/  BSYNC.RECONVERGENT B0 ;  /* 0x0000000000007941 */ /* 0x000fea0003800200 */
.L_x_127:
[----:B------:R-:W-:Y:S01]  /*8c30*/  ULEA UR4, UR51, UR48, 0x3 ;  /* 0x0000003033047291 */ /* 0x000fe2000f8e18ff */
[----:B------:R-:W-:-:S04]  /*8c40*/  DEPBAR.LE SB0, 0x0 ;  /* 0x000080000000791a */ /* 0x000fc80000000000 */
[----:B------:R-:W-:-:S04]  /*8c50*/  UIADD3 UR4, UPT, UPT, UR4, 0x60, URZ ;  /* 0x0000006004047890 */ /* 0x000fc8000fffe0ff */
[----:B------:R-:W-:-:S09]  /*8c60*/  UPRMT UR4, UR37, 0x654, UR4 ;  /* 0x0000065425047896 */ /* 0x000fd20008000004 */
[----:B------:R-:W-:Y:S01]  /*8c70*/  SYNCS.ARRIVE.TRANS64.RED.A1T0 RZ, [UR4], RZ ;  /* 0x000000ffffff79a7 */ /* 0x000fe20008100404 */
[----:B------:R-:W-:Y:S05]  /*8c80*/  EXIT ;  /* 0x000000000000794d */ /* 0x000fea0003800000 */
.L_x_19:
[----:B--2---:R2:W1:Y:S02]  /*8c90*/  SYNCS.PHASECHK.TRANS64.TRYWAIT P0, [R2+URZ+0x100], R3 ;  /* 0x00010003020075a7 */ /* 0x00446400080011ff */
[----:B-1----:R-:W-:Y:S05]  /*8ca0*/  @!P0 NANOSLEEP.SYNCS 0x989680 ;  /* 0x009896800000895d */ /* 0x002fea0003900000 */
[----:B------:R-:W1:Y:S02]  /*8cb0*/  @!P0 SYNCS.PHASECHK.TRANS64 P0, [R2+URZ+0x100], R3 ;  /* 0x00010003020085a7 */ /* 0x000e6400080010ff */
[----:B-1----:R-:W-:Y:S05]  /*8cc0*/  @!P0 BRA `(.L_x_19) ;  /* 0xfffffffc00f08947 */ /* 0x002fea000383ffff */
[----:B------:R-:W-:Y:S05]  /*8cd0*/  BRA `(.L_x_131) ;  /* 0xffffff8800407947 */ /* 0x000fea000383ffff */
.L_x_22:
[----:B-1----:R-:W-:-:S07]  /*8ce0*/  MOV R2, UR33 ;  /* 0x0000002100027c02 */ /* 0x002fce0008000f00 */
.L_x_132:
[----:B-1----:R1:W2:Y:S02]  /*8cf0*/  SYNCS.PHASECHK.TRANS64.TRYWAIT P0, [R2+URZ+0x20], R4 ;  /* 0x00002004020075a7 */ /* 0x0022a400080011ff */
[----:B--2---:R-:W-:Y:S05]  /*8d00*/  @!P0 NANOSLEEP.SYNCS 0x989680 ;  /* 0x009896800000895d */ /* 0x004fea0003900000 */
[----:B------:R-:W2:Y:S02]  /*8d10*/  @!P0 SYNCS.PHASECHK.TRANS64 P0, [R2+URZ+0x20], R4 ;  /* 0x00002004020085a7 */ /* 0x000ea400080010ff */
[----:B--2---:R-:W-:Y:S05]  /*8d20*/  @!P0 BRA `(.L_x_132) ;  /* 0xfffffffc00f08947 */ /* 0x004fea000383ffff */
[----:B------:R-:W-:Y:S05]  /*8d30*/  BRA `(.L_x_21) ;  /* 0xffffff8800907947 */ /* 0x000fea000383ffff */
.L_x_28:
[----:B-1----:R-:W-:-:S07]  /*8d40*/  MOV R2, UR17 ;  /* 0x0000001100027c02 */ /* 0x002fce0008000f00 */
.L_x_133:
[----:B-1----:R1:W2:Y:S02]  /*8d50*/  SYNCS.PHASECHK.TRANS64.TRYWAIT P0, [R2+URZ+0x20], R4 ;  /* 0x00002004020075a7 */ /* 0x0022a400080011ff */
[----:B--2---:R-:W-:Y:S05]  /*8d60*/  @!P0 NANOSLEEP.SYNCS 0x989680 ;  /* 0x009896800000895d */ /* 0x004fea0003900000 */
[----:B------:R-:W2:Y:S02]  /*8d70*/  @!P0 SYNCS.PHASECHK.TRANS64 P0, [R2+URZ+0x20], R4 ;  /* 0x00002004020085a7 */ /* 0x000ea400080010ff */
[----:B--2---:R-:W-:Y:S05]  /*8d80*/  @!P0 BRA `(.L_x_133) ;  /* 0xfffffffc00f08947 */ /* 0x004fea000383ffff */
[----:B------:R-:W-:Y:S05]  /*8d90*/  BRA `(.L_x_27) ;  /* 0xffffff8c00347947 */ /* 0x000fea000383ffff */
.L_x_32:
[----:B-1----:R1:W2:Y:S02]  /*8da0*/  SYNCS.PHASECHK.TRANS64.TRYWAIT P0, [R2+URZ+0x90], R3 ;  /* 0x00009003020075a7 */ /* 0x0022a400080011ff */
[----:B--2---:R-:W-:Y:S05]  /*8db0*/  @!P0 NANOSLEEP.SYNCS 0x989680 ;  /* 0x009896800000895d */ /* 0x004fea0003900000 */
[----:B------:R-:W2:Y:S02]  /*8dc0*/  @!P0 SYNCS.PHASECHK.TRANS64 P0, [R2+URZ+0x90], R3 ;  /* 0x00009003020085a7 */ /* 0x000ea400080010ff */
[----:B--2---:R-:W-:Y:S05]  /*8dd0*/  @!P0 BRA `(.L_x_32) ;  /* 0xfffffffc00f08947 */ /* 0x004fea000383ffff */
[----:B------:R-:W-:Y:S05]  /*8de0*/  BRA `(.L_x_134) ;  /* 0xffffff8c00c07947 */ /* 0x000fea000383ffff */
.L_x_36:
[----:B----4-:R-:W-:-:S07]  /*8df0*/  MOV R0, UR5 ;  /* 0x0000000500007c02 */ /* 0x010fce0008000f00 */
.L_x_135:
[----:B-1----:R1:W2:Y:S02]  /*8e00*/  SYNCS.PHASECHK.TRANS64.TRYWAIT P0, [R0+URZ], R2 ;  /* 0x00000002000075a7 */ /* 0x0022a400080011ff */
[----:B--2---:R-:W-:Y:S05]  /*8e10*/  @!P0 NANOSLEEP.SYNCS 0x989680 ;  /* 0x009896800000895d */ /* 0x004fea0003900000 */
[----:B------:R-:W2:Y:S02]  /*8e20*/  @!P0 SYNCS.PHASECHK.TRANS64 P0, [R0+URZ], R2 ;  /* 0x00000002000085a7 */ /* 0x000ea400080010ff */
[----:B--2---:R-:W-:Y:S05]  /*8e30*/  @!P0 BRA `(.L_x_135) ;  /* 0xfffffffc00f08947 */ /* 0x004fea000383ffff */
[----:B------:R-:W-:Y:S05]  /*8e40*/  BRA `(.L_x_136) ;  /* 0xffffff9400307947 */ /* 0x000fea000383ffff */
.L_x_37:
[----:B----4-:R-:W-:-:S07]  /*8e50*/  MOV R0, UR5 ;  /* 0x0000000500007c02 */ /* 0x010fce0008000f00 */
.L_x_137:
[----:B-1----:R1:W2:Y:S02]  /*8e60*/  SYNCS.PHASECHK.TRANS64.TRYWAIT P0, [R0+URZ], R3 ;  /* 0x00000003000075a7 */ /* 0x0022a400080011ff */
[----:B--2---:R-:W-:Y:S05]  /*8e70*/  @!P0 NANOSLEEP.SYNCS 0x989680 ;  /* 0x009896800000895d */ /* 0x004fea0003900000 */
[----:B------:R-:W2:Y:S02]  /*8e80*/  @!P0 SYNCS.PHASECHK.TRANS64 P0, [R0+URZ], R3 ;  /* 0x00000003000085a7 */ /* 0x000ea400080010ff */
[----:B--2---:R-:W-:Y:S05]  /*8e90*/  @!P0 BRA `(.L_x_137) ;  /* 0xfffffffc00f08947 */ /* 0x004fea000383ffff */
[----:B------:R-:W-:Y:S05]  /*8ea0*/  BRA `(.L_x_138) ;  /* 0xffffff94003c7947 */ /* 0x000fea000383ffff */
.L_x_38:
[----:B----4-:R-:W-:-:S07]  /*8eb0*/  MOV R0, UR5 ;  /* 0x0000000500007c02 */ /* 0x010fce0008000f00 */
.L_x_139:
[----:B-1----:R1:W2:Y:S02]  /*8ec0*/  SYNCS.PHASECHK.TRANS64.TRYWAIT P0, [R0+URZ], R3 ;  /* 0x00000003000075a7 */ /* 0x0022a400080011ff */
[----:B--2---:R-:W-:Y:S05]  /*8ed0*/  @!P0 NANOSLEEP.SYNCS 0x989680 ;  /* 0x009896800000895d */ /* 0x004fea0003900000 */
[----:B------:R-:W2:Y:S02]  /*8ee0*/  @!P0 SYNCS.PHASECHK.TRANS64 P0, [R0+URZ], R3 ;  /* 0x00000003000085a7 */ /* 0x000ea400080010ff */
[----:B--2---:R-:W-:Y:S05]  /*8ef0*/  @!P0 BRA `(.L_x_139) ;  /* 0xfffffffc00f08947 */ /* 0x004fea000383ffff */
[----:B------:R-:W-:Y:S05]  /*8f00*/  BRA `(.L_x_140) ;  /* 0xffffff9400487947 */ /* 0x000fea000383ffff */
.L_x_41:
[----:B-1----:R1:W2:Y:S02]  /*8f10*/  SYNCS.PHASECHK.TRANS64.TRYWAIT P0, [R0+URZ+0xf0], R4 ;  /* 0x0000f004000075a7 */ /* 0x0022a400080011ff */
[----:B--2---:R-:W-:Y:S05]  /*8f20*/  @!P0 NANOSLEEP.SYNCS 0x989680 ;  /* 0x009896800000895d */ /* 0x004fea0003900000 */
[----:B------:R-:W2:Y:S02]  /*8f30*/  @!P0 SYNCS.PHASECHK.TRANS64 P0, [R0+URZ+0xf0], R4 ;  /* 0x0000f004000085a7 */ /* 0x000ea400080010ff */
[----:B--2---:R-:W-:Y:S05]  /*8f40*/  @!P0 BRA `(.L_x_41) ;  /* 0xfffffffc00f08947 */ /* 0x004fea000383ffff */
[----:B------:R-:W-:Y:S05]  /*8f50*/  BRA `(.L_x_141) ;  /* 0xffffff9400a47947 */ /* 0x000fea000383ffff */
.L_x_42:
[----:B------:R-:W-:-:S07]  /*8f60*/  MOV R0, UR5 ;  /* 0x0000000500007c02 */ /* 0x000fce0008000f00 */
.L_x_142:
[----:B-1----:R1:W2:Y:S02]  /*8f70*/  SYNCS.PHASECHK.TRANS64.TRYWAIT P0, [R0+URZ+0xa0], R5 ;  /* 0x0000a005000075a7 */ /* 0x0022a400080011ff */
[----:B--2---:R-:W-:Y:S05]  /*8f80*/  @!P0 NANOSLEEP.SYNCS 0x989680 ;  /* 0x009896800000895d */ /* 0x004fea0003900000 */
[----:B------:R-:W2:Y:S02]  /*8f90*/  @!P0 SYNCS.PHASECHK.TRANS64 P0, [R0+URZ+0xa0], R5 ;  /* 0x0000a005000085a7 */ /* 0x000ea400080010ff */
[----:B--2---:R-:W-:Y:S05]  /*8fa0*/  @!P0 BRA `(.L_x_142) ;  /* 0xfffffffc00f08947 */ /* 0x004fea000383ffff */
[----:B------:R-:W-:Y:S05]  /*8fb0*/  BRA `(.L_x_143) ;  /* 0xffffff9400b47947 */ /* 0x000fea000383ffff */
.L_x_43:
[----:B-1----:R1:W2:Y:S02]  /*8fc0*/  SYNCS.PHASECHK.TRANS64.TRYWAIT P1, [R0+URZ+0x90], R4 ;  /* 0x00009004000075a7 */ /* 0x0022a400080211ff */
[----:B--2---:R-:W-:Y:S05]  /*8fd0*/  @!P1 NANOSLEEP.SYNCS 0x989680 ;  /* 0x009896800000995d */ /* 0x004fea0003900000 */
[----:B------:R-:W2:Y:S02]  /*8fe0*/  @!P1 SYNCS.PHASECHK.TRANS64 P1, [R0+URZ+0x90], R4 ;  /* 0x00009004000095a7 */ /* 0x000ea400080210ff */
[----:B--2---:R-:W-:Y:S05]  /*8ff0*/  @!P1 BRA `(.L_x_43) ;  /* 0xfffffffc00f09947 */ /* 0x004fea000383ffff */
[----:B------:R-:W-:Y:S05]  /*9000*/  BRA `(.L_x_144) ;  /* 0xffffff9400e47947 */ /* 0x000fea000383ffff */
.L_x_46:
[----:B------:R-:W-:-:S07]  /*9010*/  MOV R0, UR5 ;  /* 0x0000000500007c02 */ /* 0x000fce0008000f00 */
.L_x_145:
[----:B-1----:R1:W2:Y:S02]  /*9020*/  SYNCS.PHASECHK.TRANS64.TRYWAIT P0, [R0+URZ+0xa0], R2 ;  /* 0x0000a002000075a7 */ /* 0x0022a400080011ff */
[----:B--2---:R-:W-:Y:S05]  /*9030*/  @!P0 NANOSLEEP.SYNCS 0x989680 ;  /* 0x009896800000895d */ /* 0x004fea0003900000 */
[----:B------:R-:W2:Y:S02]  /*9040*/  @!P0 SYNCS.PHASECHK.TRANS64 P0, [R0+URZ+0xa0], R2 ;  /* 0x0000a002000085a7 */ /* 0x000ea400080010ff */
[----:B--2---:R-:W-:Y:S05]  /*9050*/  @!P0 BRA `(.L_x_145) ;  /* 0xfffffffc00f08947 */ /* 0x004fea000383ffff */
[----:B------:R-:W-:Y:S05]  /*9060*/  BRA `(.L_x_45) ;  /* 0xffffff9800387947 */ /* 0x000fea000383ffff */
.L_x_53:
[----:B-1----:R1:W2:Y:S02]  /*9070*/  SYNCS.PHASECHK.TRANS64.TRYWAIT P1, [R0+URZ+0x90], R2 ;  /* 0x00009002000075a7 */ /* 0x0022a400080211ff */
[----:B--2---:R-:W-:Y:S05]  /*9080*/  @!P1 NANOSLEEP.SYNCS 0x989680 ;  /* 0x009896800000995d */ /* 0x004fea0003900000 */
[----:B------:R-:W2:Y:S02]  /*9090*/  @!P1 SYNCS.PHASECHK.TRANS64 P1, [R0+URZ+0x90], R2 ;  /* 0x00009002000095a7 */ /* 0x000ea400080210ff */
[----:B--2---:R-:W-:Y:S05]  /*90a0*/  @!P1 BRA `(.L_x_53) ;  /* 0xfffffffc00f09947 */ /* 0x004fea000383ffff */
[----:B------:R-:W-:Y:S05]  /*90b0*/  BRA `(.L_x_146) ;  /* 0xffffff9c00a87947 */ /* 0x000fea000383ffff */
.L_x_54:
[----:B------:R-:W-:-:S07]  /*90c0*/  MOV R2, UR7 ;  /* 0x0000000700027c02 */ /* 0x000fce0008000f00 */
.L_x_147:
[----:B-1----:R1:W2:Y:S02]  /*90d0*/  SYNCS.PHASECHK.TRANS64.TRYWAIT P0, [R2+URZ+0xd0], R0 ;  /* 0x0000d000020075a7 */ /* 0x0022a400080011ff */
[----:B--2---:R-:W-:Y:S05]  /*90e0*/  @!P0 NANOSLEEP.SYNCS 0x989680 ;  /* 0x009896800000895d */ /* 0x004fea0003900000 */
[----:B------:R-:W2:Y:S02]  /*90f0*/  @!P0 SYNCS.PHASECHK.TRANS64 P0, [R2+URZ+0xd0], R0 ;  /* 0x0000d000020085a7 */ /* 0x000ea400080010ff */
[----:B--2---:R-:W-:Y:S05]  /*9100*/  @!P0 BRA `(.L_x_147) ;  /* 0xfffffffc00f08947 */ /* 0x004fea000383ffff */
[----:B------:R-:W-:Y:S05]  /*9110*/  BRA `(.L_x_148) ;  /* 0xffffff9c00e07947 */ /* 0x000fea000383ffff */
.L_x_57:
[----:B------:R-:W-:Y:S07]  /*9120*/  MOV R0, UR6 ;  /* 0x0000000600007c02 */ /* 0x000fee0008000f00 */
.L_x_149:
[----:B-1----:R1:W2:Y:S02]  /*9130*/  SYNCS.PHASECHK.TRANS64.TRYWAIT P0, [R0+URZ], R2 ;  /* 0x00000002000075a7 */ /* 0x0022a400080011ff */
[----:B--2---:R-:W-:Y:S05]  /*9140*/  @!P0 NANOSLEEP.SYNCS 0x989680 ;  /* 0x009896800000895d */ /* 0x004fea0003900000 */
[----:B------:R-:W2:Y:S02]  /*9150*/  @!P0 SYNCS.PHASECHK.TRANS64 P0, [R0+URZ], R2 ;  /* 0x00000002000085a7 */ /* 0x000ea400080010ff */
[----:B--2---:R-:W-:Y:S05]  /*9160*/  @!P0 BRA `(.L_x_149) ;  /* 0xfffffffc00f08947 */ /* 0x004fea000383ffff */
[----:B------:R-:W-:Y:S05]  /*9170*/  BRA `(.L_x_56) ;  /* 0xffffff9c00fc7947 */ /* 0x000fea000383ffff */
.L_x_60:
[----:B------:R-:W-:-:S07]  /*9180*/  MOV R0, UR6 ;  /* 0x0000000600007c02 */ /* 0x000fce0008000f00 */
.L_x_150:
[----:B--2---:R2:W4:Y:S02]  /*9190*/  SYNCS.PHASECHK.TRANS64.TRYWAIT P0, [R0+URZ], R2 ;  /* 0x00000002000075a7 */ /* 0x00452400080011ff */
[----:B----4-:R-:W-:Y:S05]  /*91a0*/  @!P0 NANOSLEEP.SYNCS 0x989680 ;  /* 0x009896800000895d */ /* 0x010fea0003900000 */
[----:B------:R-:W4:Y:S02]  /*91b0*/  @!P0 SYNCS.PHASECHK.TRANS64 P0, [R0+URZ], R2 ;  /* 0x00000002000085a7 */ /* 0x000f2400080010ff */
[----:B----4-:R-:W-:Y:S05]  /*91c0*/  @!P0 BRA `(.L_x_150) ;  /* 0xfffffffc00f08947 */ /* 0x010fea000383ffff */
[----:B------:R-:W-:Y:S05]  /*91d0*/  BRA `(.L_x_151) ;  /* 0xffffffa000d87947 */ /* 0x000fea000383ffff */
.L_x_61:
[----:B------:R-:W-:-:S07]  /*91e0*/  MOV R0, UR6 ;  /* 0x0000000600007c02 */ /* 0x000fce0008000f00 */
.L_x_152:
[----:B-1----:R1:W2:Y:S02]  /*91f0*/  SYNCS.PHASECHK.TRANS64.TRYWAIT P0, [R0+URZ], R3 ;  /* 0x00000003000075a7 */ /* 0x0022a400080011ff */
[----:B--2---:R-:W-:Y:S05]  /*9200*/  @!P0 NANOSLEEP.SYNCS 0x989680 ;  /* 0x009896800000895d */ /* 0x004fea0003900000 */
[----:B------:R-:W2:Y:S02]  /*9210*/  @!P0 SYNCS.PHASECHK.TRANS64 P0, [R0+URZ], R3 ;  /* 0x00000003000085a7 */ /* 0x000ea400080010ff */
[----:B--2---:R-:W-:Y:S05]  /*9220*/  @!P0 BRA `(.L_x_152) ;  /* 0xfffffffc00f08947 */ /* 0x004fea000383ffff */
[----:B------:R-:W-:Y:S05]  /*9230*/  BRA `(.L_x_153) ;  /* 0xffffffa000e47947 */ /* 0x000fea000383ffff */
.L_x_62:
[----:B------:R-:W-:-:S07]  /*9240*/  MOV R0, UR6 ;  /* 0x0000000600007c02 */ /* 0x000fce0008000f00 */
.L_x_154:
[----:B-1----:R1:W2:Y:S02]  /*9250*/  SYNCS.PHASECHK.TRANS64.TRYWAIT P0, [R0+URZ], R3 ;  /* 0x00000003000075a7 */ /* 0x0022a400080011ff */
[----:B--2---:R-:W-:Y:S05]  /*9260*/  @!P0 NANOSLEEP.SYNCS 0x989680 ;  /* 0x009896800000895d */ /* 0x004fea0003900000 */
[----:B------:R-:W2:Y:S02]  /*9270*/  @!P0 SYNCS.PHASECHK.TRANS64 P0, [R0+URZ], R3 ;  /* 0x00000003000085a7 */ /* 0x000ea400080010ff */
[----:B--2---:R-:W-:Y:S05]  /*9280*/  @!P0 BRA `(.L_x_154) ;  /* 0xfffffffc00f08947 */ /* 0x004fea000383ffff */
[----:B------:R-:W-:Y:S05]  /*9290*/  BRA `(.L_x_155) ;  /* 0xffffffa000f07947 */ /* 0x000fea000383ffff */
.L_x_63:
[----:B-1----:R-:W-:-:S07]  /*92a0*/  MOV R0, UR7 ;  /* 0x0000000700007c02 */ /* 0x002fce0008000f00 */
.L_x_156:
[----:B-1----:R1:W2:Y:S02]  /*92b0*/  SYNCS.PHASECHK.TRANS64.TRYWAIT P0, [R0+URZ], R2 ;  /* 0x00000002000075a7 */ /* 0x0022a400080011ff */
[----:B--2---:R-:W-:Y:S05]  /*92c0*/  @!P0 NANOSLEEP.SYNCS 0x989680 ;  /* 0x009896800000895d */ /* 0x004fea0003900000 */
[----:B------:R-:W2:Y:S02]  /*92d0*/  @!P0 SYNCS.PHASECHK.TRANS64 P0, [R0+URZ], R2 ;  /* 0x00000002000085a7 */ /* 0x000ea400080010ff */
[----:B--2---:R-:W-:Y:S05]  /*92e0*/  @!P0 BRA `(.L_x_156) ;  /* 0xfffffffc00f08947 */ /* 0x004fea000383ffff */
[----:B------:R-:W-:Y:S05]  /*92f0*/  BRA `(.L_x_157) ;  /* 0xffffffa000fc7947 */ /* 0x000fea000383ffff */
.L_x_68:
[----:B--2---:R2:W3:Y:S02]  /*9300*/  SYNCS.PHASECHK.TRANS64.TRYWAIT P0, [R0+URZ+0x90], R2 ;  /* 0x00009002000075a7 */ /* 0x0044e400080011ff */
[----:B---3--:R-:W-:Y:S05]  /*9310*/  @!P0 NANOSLEEP.SYNCS 0x989680 ;  /* 0x009896800000895d */ /* 0x008fea0003900000 */
[----:B------:R-:W3:Y:S02]  /*9320*/  @!P0 SYNCS.PHASECHK.TRANS64 P0, [R0+URZ+0x90], R2 ;  /* 0x00009002000085a7 */ /* 0x000ee400080010ff */
[----:B---3--:R-:W-:Y:S05]  /*9330*/  @!P0 BRA `(.L_x_68) ;  /* 0xfffffffc00f08947 */ /* 0x008fea000383ffff */
[----:B------:R-:W-:Y:S05]  /*9340*/  BRA `(.L_x_158) ;  /* 0xffffffa800087947 */ /* 0x000fea000383ffff */
.L_x_71:
[----:B------:R-:W-:Y:S07]  /*9350*/  MOV R0, UR7 ;  /* 0x0000000700007c02 */ /* 0x000fee0008000f00 */
.L_x_159:
[----:B--2---:R2:W3:Y:S02]  /*9360*/  SYNCS.PHASECHK.TRANS64.TRYWAIT P0, [R0+URZ+0x88], R2 ;  /* 0x00008802000075a7 */ /* 0x0044e400080011ff */
[----:B---3--:R-:W-:Y:S05]  /*9370*/  @!P0 NANOSLEEP.SYNCS 0x989680 ;  /* 0x009896800000895d */ /* 0x008fea0003900000 */
[----:B------:R-:W3:Y:S02]  /*9380*/  @!P0 SYNCS.PHASECHK.TRANS64 P0, [R0+URZ+0x88], R2 ;  /* 0x00008802000085a7 */ /* 0x000ee400080010ff */
[----:B---3--:R-:W-:Y:S05]  /*9390*/  @!P0 BRA `(.L_x_159) ;  /* 0xfffffffc00f08947 */ /* 0x008fea000383ffff */
[----:B------:R-:W-:Y:S05]  /*93a0*/  BRA `(.L_x_70) ;  /* 0xffffffa800e87947 */ /* 0x000fea000383ffff */
.L_x_74:
[----:B------:R-:W-:Y:S07]  /*93b0*/  MOV R0, UR7 ;  /* 0x0000000700007c02 */ /* 0x000fee0008000f00 */
.L_x_160:
[----:B-1----:R1:W2:Y:S02]  /*93c0*/  SYNCS.PHASECHK.TRANS64.TRYWAIT P0, [R0+URZ+0x60], R14 ;  /* 0x0000600e000075a7 */ /* 0x0022a400080011ff */
[----:B--2---:R-:W-:Y:S05]  /*93d0*/  @!P0 NANOSLEEP.SYNCS 0x989680 ;  /* 0x009896800000895d */ /* 0x004fea0003900000 */
[----:B------:R-:W2:Y:S02]  /*93e0*/  @!P0 SYNCS.PHASECHK.TRANS64 P0, [R0+URZ+0x60], R14 ;  /* 0x0000600e000085a7 */ /* 0x000ea400080010ff */
[----:B--2---:R-:W-:Y:S05]  /*93f0*/  @!P0 BRA `(.L_x_160) ;  /* 0xfffffffc00f08947 */ /* 0x004fea000383ffff */
[----:B------:R-:W-:Y:S05]  /*9400*/  BRA `(.L_x_161) ;  /* 0xffffffac00607947 */ /* 0x000fea000383ffff */
.L_x_75:
[----:B------:R-:W-:Y:S07]  /*9410*/  MOV R0, UR7 ;  /* 0x0000000700007c02 */ /* 0x000fee0008000f00 */
.L_x_162:
[----:B-1----:R1:W2:Y:S02]  /*9420*/  SYNCS.PHASECHK.TRANS64.TRYWAIT P0, [R0+URZ+0x68], R14 ;  /* 0x0000680e000075a7 */ /* 0x0022a400080011ff */
[----:B--2---:R-:W-:Y:S05]  /*9430*/  @!P0 NANOSLEEP.SYNCS 0x989680 ;  /* 0x009896800000895d */ /* 0x004fea0003900000 */
[----:B------:R-:W2:Y:S02]  /*9440*/  @!P0 SYNCS.PHASECHK.TRANS64 P0, [R0+URZ+0x68], R14 ;  /* 0x0000680e000085a7 */ /* 0x000ea400080010ff */
[----:B--2---:R-:W-:Y:S05]  /*9450*/  @!P0 BRA `(.L_x_162) ;  /* 0xfffffffc00f08947 */ /* 0x004fea000383ffff */
[----:B------:R-:W-:Y:S05]  /*9460*/  BRA `(.L_x_163) ;  /* 0xffffffac00987947 */ /* 0x000fea000383ffff */
.L_x_76:
[----:B------:R-:W-:Y:S07]  /*9470*/  MOV R0, UR7 ;  /* 0x0000000700007c02 */ /* 0x000fee0008000f00 */
.L_x_164:
[----:B-1----:R1:W2:Y:S02]  /*9480*/  SYNCS.PHASECHK.TRANS64.TRYWAIT P0, [R0+URZ+0x70], R14 ;  /* 0x0000700e000075a7 */ /* 0x0022a400080011ff */
[----:B--2---:R-:W-:Y:S05]  /*9490*/  @!P0 NANOSLEEP.SYNCS 0x989680 ;  /* 0x009896800000895d */ /* 0x004fea0003900000 */
[----:B------:R-:W2:Y:S02]  /*94a0*/  @!P0 SYNCS.PHASECHK.TRANS64 P0, [R0+URZ+0x70], R14 ;  /* 0x0000700e000085a7 */ /* 0x000ea400080010ff */
[----:B--2---:R-:W-:Y:S05]  /*94b0*/  @!P0 BRA `(.L_x_164) ;  /* 0xfffffffc00f08947 */ /* 0x004fea000383ffff */
[----:B------:R-:W-:Y:S05]  /*94c0*/  BRA `(.L_x_165) ;  /* 0xffffffac00dc7947 */ /* 0x000fea000383ffff */
.L_x_77:
[----:B------:R-:W-:Y:S07]  /*94d0*/  MOV R0, UR7 ;  /* 0x0000000700007c02 */ /* 0x000fee0008000f00 */
.L_x_166:
[----:B-1----:R1:W2:Y:S02]  /*94e0*/  SYNCS.PHASECHK.TRANS64.TRYWAIT P0, [R0+URZ+0x78], R14 ;  /* 0x0000780e000075a7 */ /* 0x0022a400080011ff */
[----:B--2---:R-:W-:Y:S05]  /*94f0*/  @!P0 NANOSLEEP.SYNCS 0x989680 ;  /* 0x009896800000895d */ /* 0x004fea0003900000 */
[----:B------:R-:W2:Y:S02]  /*9500*/  @!P0 SYNCS.PHASECHK.TRANS64 P0, [R0+URZ+0x78], R14 ;  /* 0x0000780e000085a7 */ /* 0x000ea400080010ff */
[----:B--2---:R-:W-:Y:S05]  /*9510*/  @!P0 BRA `(.L_x_166) ;  /* 0xfffffffc00f08947 */ /* 0x004fea000383ffff */
[----:B------:R-:W-:Y:S05]  /*9520*/  BRA `(.L_x_167) ;  /* 0xffffffb000607947 */ /* 0x000fea000383ffff */
.L_x_79:
[----:B------:R-:W-:-:S07]  /*9530*/  MOV R0, UR7 ;  /* 0x0000000700007c02 */ /* 0x000fce0008000f00 */
.L_x_168:
[----:B-1----:R1:W3:Y:S02]  /*9540*/  SYNCS.PHASECHK.TRANS64.TRYWAIT P0, [R0+URZ+0x60], R2 ;  /* 0x00006002000075a7 */ /* 0x0022e400080011ff */
[----:B---3--:R-:W-:Y:S05]  /*9550*/  @!P0 NANOSLEEP.SYNCS 0x989680 ;  /* 0x009896800000895d */ /* 0x008fea0003900000 */
[----:B------:R-:W3:Y:S02]  /*9560*/  @!P0 SYNCS.PHASECHK.TRANS64 P0, [R0+URZ+0x60], R2 ;  /* 0x00006002000085a7 */ /* 0x000ee400080010ff */
[----:B---3--:R-:W-:Y:S05]  /*9570*/  @!P0 BRA `(.L_x_168) ;  /* 0xfffffffc00f08947 */ /* 0x008fea000383ffff */
[----:B------:R-:W-:Y:S05]  /*9580*/  BRA `(.L_x_169) ;  /* 0xffffffb000d07947 */ /* 0x000fea000383ffff */
.L_x_80:
[----:B-1----:R-:W-:-:S07]  /*9590*/  MOV R0, UR7 ;  /* 0x0000000700007c02 */ /* 0x002fce0008000f00 */
.L_x_170:
[----:B-1----:R1:W3:Y:S02]  /*95a0*/  SYNCS.PHASECHK.TRANS64.TRYWAIT P0, [R0+URZ+0x68], R2 ;  /* 0x00006802000075a7 */ /* 0x0022e400080011ff */
[----:B---3--:R-:W-:Y:S05]  /*95b0*/  @!P0 NANOSLEEP.SYNCS 0x989680 ;  /* 0x009896800000895d */ /* 0x008fea0003900000 */
[----:B------:R-:W3:Y:S02]  /*95c0*/  @!P0 SYNCS.PHASECHK.TRANS64 P0, [R0+URZ+0x68], R2 ;  /* 0x00006802000085a7 */ /* 0x000ee400080010ff */
[----:B---3--:R-:W-:Y:S05]  /*95d0*/  @!P0 BRA `(.L_x_170) ;  /* 0xfffffffc00f08947 */ /* 0x008fea000383ffff */
[----:B------:R-:W-:Y:S05]  /*95e0*/  BRA `(.L_x_171) ;  /* 0xffffffb000c07947 */ /* 0x000fea000383ffff */
.L_x_81:
[----:B-1----:R-:W-:-:S07]  /*95f0*/  MOV R0, UR7 ;  /* 0x0000000700007c02 */ /* 0x002fce0008000f00 */
.L_x_172:
[----:B-1----:R1:W3:Y:S02]  /*9600*/  SYNCS.PHASECHK.TRANS64.TRYWAIT P0, [R0+URZ+0x70], R2 ;  /* 0x00007002000075a7 */ /* 0x0022e400080011ff */
[----:B---3--:R-:W-:Y:S05]  /*9610*/  @!P0 NANOSLEEP.SYNCS 0x989680 ;  /* 0x009896800000895d */ /* 0x008fea0003900000 */
[----:B------:R-:W3:Y:S02]  /*9620*/  @!P0 SYNCS.PHASECHK.TRANS64 P0, [R0+URZ+0x70], R2 ;  /* 0x00007002000085a7 */ /* 0x000ee400080010ff */
[----:B---3--:R-:W-:Y:S05]  /*9630*/  @!P0 BRA `(.L_x_172) ;  /* 0xfffffffc00f08947 */ /* 0x008fea000383ffff */
[----:B------:R-:W-:Y:S05]  /*9640*/  BRA `(.L_x_173) ;  /* 0xffffffb000b07947 */ /* 0x000fea000383ffff */
.L_x_83:
[----:B--2---:R2:W4:Y:S02]  /*9650*/  SYNCS.PHASECHK.TRANS64.TRYWAIT P0, [R0+URZ+0x90], R2 ;  /* 0x00009002000075a7 */ /* 0x00452400080011ff */
[----:B----4-:R-:W-:Y:S05]  /*9660*/  @!P0 NANOSLEEP.SYNCS 0x989680 ;  /* 0x009896800000895d */ /* 0x010fea0003900000 */
[----:B------:R-:W4:Y:S02]  /*9670*/  @!P0 SYNCS.PHASECHK.TRANS64 P0, [R0+URZ+0x90], R2 ;  /* 0x00009002000085a7 */ /* 0x000f2400080010ff */
[----:B----4-:R-:W-:Y:S05]  /*9680*/  @!P0 BRA `(.L_x_83) ;  /* 0xfffffffc00f08947 */ /* 0x010fea000383ffff */
[----:B------:R-:W-:Y:S05]  /*9690*/  BRA `(.L_x_174) ;  /* 0xffffffb400787947 */ /* 0x000fea000383ffff */
.L_x_94:
[----:B-1----:R-:W-:Y:S04]  /*96a0*/  MOV R2, UR48 ;  /* 0x0000003000027c02 */ /* 0x002fe80008000f00 */
[----:B------:R1:W3:Y:S03]  /*96b0*/  SYNCS.PHASECHK.TRANS64.TRYWAIT P1, [R2+URZ+0x40], R3 ;  /* 0x00004003020075a7 */ /* 0x0002e600080211ff */
[----:B---3--:R-:W-:Y:S05]  /*96c0*/  @!P1 NANOSLEEP.SYNCS 0x989680 ;  /* 0x009896800000995d */ /* 0x008fea0003900000 */
[----:B------:R-:W3:Y:S02]  /*96d0*/  @!P1 SYNCS.PHASECHK.TRANS64 P1, [R2+URZ+0x40], R3 ;  /* 0x00004003020095a7 */ /* 0x000ee400080210ff */
[----:B---3--:R-:W-:Y:S05]  /*96e0*/  @!P1 BRA `(.L_x_94) ;  /* 0xfffffffc00ec9947 */ /* 0x008fea000383ffff */
[----:B------:R-:W-:Y:S05]  /*96f0*/  BRA `(.L_x_93) ;  /* 0xffffffc000847947 */ /* 0x000fea000383ffff */
.L_x_96:
[----:B-1----:R1:W4:Y:S02]  /*9700*/  SYNCS.PHASECHK.TRANS64.TRYWAIT P0, [R64+URZ+0xb0], R0 ;  /* 0x0000b000400075a7 */ /* 0x00232400080011ff */
[----:B----4-:R-:W-:Y:S05]  /*9710*/  @!P0 NANOSLEEP.SYNCS 0x989680 ;  /* 0x009896800000895d */ /* 0x010fea0003900000 */
[----:B------:R-:W4:Y:S02]  /*9720*/  @!P0 SYNCS.PHASECHK.TRANS64 P0, [R64+URZ+0xb0], R0 ;  /* 0x0000b000400085a7 */ /* 0x000f2400080010ff */
[----:B----4-:R-:W-:Y:S05]  /*9730*/  @!P0 BRA `(.L_x_96) ;  /* 0xfffffffc00f08947 */ /* 0x010fea000383ffff */
[----:B------:R-:W-:Y:S05]  /*9740*/  BRA `(.L_x_95) ;  /* 0xffffffc000ac7947 */ /* 0x000fea000383ffff */
.L_x_105:
[----:B--2---:R2:W4:Y:S02]  /*9750*/  SYNCS.PHASECHK.TRANS64.TRYWAIT P0, [R2+URZ+0x40], R0 ;  /* 0x00004000020075a7 */ /* 0x00452400080011ff */
[----:B----4-:R-:W-:Y:S05]  /*9760*/  @!P0 NANOSLEEP.SYNCS 0x989680 ;  /* 0x009896800000895d */ /* 0x010fea0003900000 */
[----:B------:R-:W4:Y:S02]  /*9770*/  @!P0 SYNCS.PHASECHK.TRANS64 P0, [R2+URZ+0x40], R0 ;  /* 0x00004000020085a7 */ /* 0x000f2400080010ff */
[----:B----4-:R-:W-:Y:S05]  /*9780*/  @!P0 BRA `(.L_x_105) ;  /* 0xfffffffc00f08947 */ /* 0x010fea000383ffff */
[----:B------:R-:W-:Y:S05]  /*9790*/  BRA `(.L_x_104) ;  /* 0xffffffcc00887947 */ /* 0x000fea000383ffff */
.L_x_113:
[----:B--2---:R2:W4:Y:S02]  /*97a0*/  SYNCS.PHASECHK.TRANS64.TRYWAIT P0, [R0+URZ+0x40], R6 ;  /* 0x00004006000075a7 */ /* 0x00452400080011ff */
[----:B----4-:R-:W-:Y:S05]  /*97b0*/  @!P0 NANOSLEEP.SYNCS 0x989680 ;  /* 0x009896800000895d */ /* 0x010fea0003900000 */
[----:B------:R-:W4:Y:S02]  /*97c0*/  @!P0 SYNCS.PHASECHK.TRANS64 P0, [R0+URZ+0x40], R6 ;  /* 0x00004006000085a7 */ /* 0x000f2400080010ff */
[----:B----4-:R-:W-:Y:S05]  /*97d0*/  @!P0 BRA `(.L_x_113) ;  /* 0xfffffffc00f08947 */ /* 0x010fea000383ffff */
[----:B------:R-:W-:Y:S05]  /*97e0*/  BRA `(.L_x_112) ;  /* 0xffffffd800887947 */ /* 0x000fea000383ffff */
.L_x_121:
[----:B--2---:R2:W4:Y:S02]  /*97f0*/  SYNCS.PHASECHK.TRANS64.TRYWAIT P0, [R0+URZ+0x40], R5 ;  /* 0x00004005000075a7 */ /* 0x00452400080011ff */
[----:B----4-:R-:W-:Y:S05]  /*9800*/  @!P0 NANOSLEEP.SYNCS 0x989680 ;  /* 0x009896800000895d */ /* 0x010fea0003900000 */
[----:B------:R-:W4:Y:S02]  /*9810*/  @!P0 SYNCS.PHASECHK.TRANS64 P0, [R0+URZ+0x40], R5 ;  /* 0x00004005000085a7 */ /* 0x000f2400080010ff */
[----:B----4-:R-:W-:Y:S05]  /*9820*/  @!P0 BRA `(.L_x_121) ;  /* 0xfffffffc00f08947 */ /* 0x010fea000383ffff */
[----:B------:R-:W-:Y:S05]  /*9830*/  BRA `(.L_x_120) ;  /* 0xffffffe400887947 */ /* 0x000fea000383ffff */
        .weak           $__internal_0_$__cuda_sm10x_tcgen05_guardrail_trap_col_being_dealloced_not_returned_by_alloc
        .type           $__internal_0_$__cuda_sm10x_tcgen05_guardrail_trap_col_being_dealloced_not_returned_by_alloc,@function
        .size           $__internal_0_$__cuda_sm10x_tcgen05_guardrail_trap_col_being_dealloced_not_returned_by_alloc,($__internal_1_$__cuda_sm10x_tcgen05_guardrail_trap_phase_invalid_during_alloc - $__internal_0_$__cuda_sm10x_tcgen05_guardrail_trap_col_being_dealloced_not_returned_by_alloc)
$__internal_0_$__cuda_sm10x_tcgen05_guardrail_trap_col_being_dealloced_not_returned_by_alloc:
[----:B------:R-:W-:Y:S05]  /*9840*/  BPT.TRAP 0x1 ;  /* 0x000000040000795c */ /* 0x000fea0000300000 */
[----:B------:R-:W-:-:S04]  /*9850*/  HFMA2 R3, -RZ, RZ, 0, 0 ;  /* 0x00000000ff037431 */ /* 0x000fc800000001ff */
[----:B------:R-:W-:Y:S05]  /*9860*/  RET.REL.NODEC R2 `(_ZN7cutlass13device_kernelINS_4gemm6kernel13GemmUniversalIN4cute5tupleIJiiiiEEENS1_10collective13CollectiveMmaINS1_35MainloopSm100TmaUmmaWarpSpecializedILi4ELi2ELi4ENS5_IJNS4_1CILi1EEESB_SB_EEEEENS5_IJNSA_ILi128EEESE_NSA_ILi64EEEEEENS_6half_tENS5_IJlSB_lEEESH_SI_NS4_8TiledMMAINS4_8MMA_AtomIJNS4_20SM100_MMA_F16BF16_SSISH_SH_fLi128ELi128ELNS4_4UMMA5MajorE0ELSN_0ELNSM_7ScaleInE0ELSO_0EEEEEENS4_6LayoutISC_NS5_IJNSA_ILi0EEESS_SS_EEEEENS5_IJNS4_10UnderscoreESV_SV_EEEEENS4_13SM90_TMA_LOADENS4_14ComposedLayoutINS4_7SwizzleILi3ELi4ELi3EEENS4_18smem_ptr_flag_bitsILi16EEENSR_INS5_IJNSA_ILi8EEESF_EEENS5_IJSF_SB_EEEEEEEvNS4_8identityESY_S18_vS19_EENS_8epilogue10collective18CollectiveEpilogueINS1B_23Sm100TmaWarpSpecializedILi4ELi2ELi32ELb1ELb0EEEJSG_NS5_IJNSR_ISE_SB_EENSR_INSA_ILi32EEESB_EEEEESH_SI_SH_SI_NS1B_6fusion15FusionCallbacksIS1F_NS1K_17LinearCombinationISH_fSH_fLNS_15FloatRoundStyleE2EEESG_S1J_JEEENS4_5SM1004TMEM4LOAD26SM100_TMEM_LOAD_32dp32b32xESY_NSZ_INS10_ILi2ELi4ELi3EEES13_NSR_INS5_IJS14_S1H_EEENS5_IJS1H_SB_EEEEEEENS4_39AutoVectorizingCopyWithAssumedAlignmentILi128EEENS4_14SM90_TMA_STOREES1Y_S20_S20_EEEvvEEEEvNT_6ParamsE) ;  /* 0xffffff6402e47950 */ /* 0x000fea0003c3ffff */
        .weak           $__internal_1_$__cuda_sm10x_tcgen05_guardrail_trap_phase_invalid_during_alloc
        .type           $__internal_1_$__cuda_sm10x_tcgen05_guardrail_trap_phase_invalid_during_alloc,@function
        .size           $__internal_1_$__cuda_sm10x_tcgen05_guardrail_trap_phase_invalid_during_alloc,($__internal_2_$__cuda_sm10x_tcgen05_guardrail_trap_unallocated_columns_being_dealloced - $__internal_1_$__cuda_sm10x_tcgen05_guardrail_trap_phase_invalid_during_alloc)
$__internal_1_$__cuda_sm10x_tcgen05_guardrail_trap_phase_invalid_during_alloc:
[----:B------:R-:W-:Y:S05]  /*9870*/  BPT.TRAP 0x1 ;  /* 0x000000040000795c */ /* 0x000fea0000300000 */
[----:B------:R-:W-:-:S04]  /*9880*/  MOV R3, 0x0 ;  /* 0x0000000000037802 */ /* 0x000fc80000000f00 */
[----:B------:R-:W-:Y:S05]  /*9890*/  RET.REL.NODEC R2 `(_ZN7cutlass13device_kernelINS_4gemm6kernel13GemmUniversalIN4cute5tupleIJiiiiEEENS1_10collective13CollectiveMmaINS1_35MainloopSm100TmaUmmaWarpSpecializedILi4ELi2ELi4ENS5_IJNS4_1CILi1EEESB_SB_EEEEENS5_IJNSA_ILi128EEESE_NSA_ILi64EEEEEENS_6half_tENS5_IJlSB_lEEESH_SI_NS4_8TiledMMAINS4_8MMA_AtomIJNS4_20SM100_MMA_F16BF16_SSISH_SH_fLi128ELi128ELNS4_4UMMA5MajorE0ELSN_0ELNSM_7ScaleInE0ELSO_0EEEEEENS4_6LayoutISC_NS5_IJNSA_ILi0EEESS_SS_EEEEENS5_IJNS4_10UnderscoreESV_SV_EEEEENS4_13SM90_TMA_LOADENS4_14ComposedLayoutINS4_7SwizzleILi3ELi4ELi3EEENS4_18smem_ptr_flag_bitsILi16EEENSR_INS5_IJNSA_ILi8EEESF_EEENS5_IJSF_SB_EEEEEEEvNS4_8identityESY_S18_vS19_EENS_8epilogue10collective18CollectiveEpilogueINS1B_23Sm100TmaWarpSpecializedILi4ELi2ELi32ELb1ELb0EEEJSG_NS5_IJNSR_ISE_SB_EENSR_INSA_ILi32EEESB_EEEEESH_SI_SH_SI_NS1B_6fusion15FusionCallbacksIS1F_NS1K_17LinearCombinationISH_fSH_fLNS_15FloatRoundStyleE2EEESG_S1J_JEEENS4_5SM1004TMEM4LOAD26SM100_TMEM_LOAD_32dp32b32xESY_NSZ_INS10_ILi2ELi4ELi3EEES13_NSR_INS5_IJS14_S1H_EEENS5_IJS1H_SB_EEEEEEENS4_39AutoVectorizingCopyWithAssumedAlignmentILi128EEENS4_14SM90_TMA_STOREES1Y_S20_S20_EEEvvEEEEvNT_6ParamsE) ;  /* 0xffffff6402d87950 */ /* 0x000fea0003c3ffff */
        .weak           $__internal_2_$__cuda_sm10x_tcgen05_guardrail_trap_unallocated_columns_being_dealloced
        .type           $__internal_2_$__cuda_sm10x_tcgen05_guardrail_trap_unallocated_columns_being_dealloced,@function
        .size           $__internal_2_$__cuda_sm10x_tcgen05_guardrail_trap_unallocated_columns_being_dealloced,(.L_x_176 - $__internal_2_$__cuda_sm10x_tcgen05_guardrail_trap_unallocated_columns_being_dealloced)
$__internal_2_$__cuda_sm10x_tcgen05_guardrail_trap_unallocated_columns_being_dealloced:
[----:B------:R-:W-:Y:S05]  /*98a0*/  BPT.TRAP 0x1 ;  /* 0x000000040000795c */ /* 0x000fea0000300000 */
[----:B------:R-:W-:-:S04]  /*98b0*/  HFMA2 R3, -RZ, RZ, 0, 0 ;  /* 0x00000000ff037431 */ /* 0x000fc800000001ff */
[----:B------:R-:W-:Y:S05]  /*98c0*/  RET.REL.NODEC R2 `(_ZN7cutlass13device_kernelINS_4gemm6kernel13GemmUniversalIN4cute5tupleIJiiiiEEENS1_10collective13CollectiveMmaINS1_35MainloopSm100TmaUmmaWarpSpecializedILi4ELi2ELi4ENS5_IJNS4_1CILi1EEESB_SB_EEEEENS5_IJNSA_ILi128EEESE_NSA_ILi64EEEEEENS_6half_tENS5_IJlSB_lEEESH_SI_NS4_8TiledMMAINS4_8MMA_AtomIJNS4_20SM100_MMA_F16BF16_SSISH_SH_fLi128ELi128ELNS4_4UMMA5MajorE0ELSN_0ELNSM_7ScaleInE0ELSO_0EEEEEENS4_6LayoutISC_NS5_IJNSA_ILi0EEESS_SS_EEEEENS5_IJNS4_10UnderscoreESV_SV_EEEEENS4_13SM90_TMA_LOADENS4_14ComposedLayoutINS4_7SwizzleILi3ELi4ELi3EEENS4_18smem_ptr_flag_bitsILi16EEENSR_INS5_IJNSA_ILi8EEESF_EEENS5_IJSF_SB_EEEEEEEvNS4_8identityESY_S18_vS19_EENS_8epilogue10collective18CollectiveEpilogueINS1B_23Sm100TmaWarpSpecializedILi4ELi2ELi32ELb1ELb0EEEJSG_NS5_IJNSR_ISE_SB_EENSR_INSA_ILi32EEESB_EEEEESH_SI_SH_SI_NS1B_6fusion15FusionCallbacksIS1F_NS1K_17LinearCombinationISH_fSH_fLNS_15FloatRoundStyleE2EEESG_S1J_JEEENS4_5SM1004TMEM4LOAD26SM100_TMEM_LOAD_32dp32b32xESY_NSZ_INS10_ILi2ELi4ELi3EEES13_NSR_INS5_IJS14_S1H_EEENS5_IJS1H_SB_EEEEEEENS4_39AutoVectorizingCopyWithAssumedAlignmentILi128EEENS4_14SM90_TMA_STOREES1Y_S20_S20_EEEvvEEEEvNT_6ParamsE) ;  /* 0xffffff6402cc7950 */ /* 0x000fea0003c3ffff */
.L_x_175:
[----:B------:R-:W-:-:S00]  /*98d0*/  BRA `(.L_x_175) ;  /* 0xfffffffc00fc7947 */ /* 0x000fc0000383ffff */
[----:B------:R-:W-:-:S00]  /*98e0*/  NOP ;  /* 0x0000000000007918 */ /* 0x000fc00000000000 */
        /* <DEDUP_REMOVED lines=9> */
.L_x_176:


//--------------------- .nv.global.init           --------------------------
	.section	.nv.global.init,"aw",@progbits
.nv.global.init:
	.type		$str$27,@object
	.size		$str$27,($str$28 - $str$27)
$str$27:
        /*0000*/ 	.byte	0x28, 0x61, 0x64, 0x64, 0x72, 0x65, 0x73, 0x73, 0x20, 0x26, 0x20, 0x6d, 0x61, 0x73, 0x6b, 0x29
        /*0010*/ 	.byte	0x20, 0x3d, 0x3d, 0x20, 0x30, 0x00
	.type		$str$28,@object
	.size		$str$28,($str$26 - $str$28)
$str$28:
        /*0016*/ 	.byte	0x2f, 0x74, 0x6d, 0x70, 0x2f, 0x63, 0x75, 0x74, 0x6c, 0x61, 0x73, 0x73, 0x5f, 0x73, 0x77, 0x65
        /*0026*/ 	.byte	0x65, 0x70, 0x5f, 0x73, 0x72, 0x63, 0x2f, 0x69, 0x6e, 0x63, 0x6c, 0x75, 0x64, 0x65, 0x2f, 0x63
        /*0036*/ 	.byte	0x75, 0x74, 0x65, 0x2f, 0x70, 0x6f, 0x69, 0x6e, 0x74, 0x65, 0x72, 0x5f, 0x66, 0x6c, 0x61, 0x67
        /*0046*/ 	.byte	0x67, 0x65, 0x64, 0x2e, 0x68, 0x70, 0x70, 0x00
	.type		$str$26,@object
	.size		$str$26,($str$25 - $str$26)
$str$26:
        /*004e*/ 	.byte	0x2f, 0x74, 0x6d, 0x70, 0x2f, 0x63, 0x75, 0x74, 0x6c, 0x61, 0x73, 0x73, 0x5f, 0x73, 0x77, 0x65
        /*005e*/ 	.byte	0x65, 0x70, 0x5f, 0x73, 0x72, 0x63, 0x2f, 0x69, 0x6e, 0x63, 0x6c, 0x75, 0x64, 0x65, 0x2f, 0x63
        /*006e*/ 	.byte	0x75, 0x74, 0x65, 0x2f, 0x61, 0x74, 0x6f, 0x6d, 0x2f, 0x63, 0x6f, 0x70, 0x79, 0x5f, 0x74, 0x72
        /*007e*/ 	.byte	0x61, 0x69, 0x74, 0x73, 0x5f, 0x73, 0x6d, 0x31, 0x30, 0x30, 0x2e, 0x68, 0x70, 0x70, 0x00
	.type		$str$25,@object
	.size		$str$25,(__unnamed_1 - $str$25)
$str$25:
        /*008d*/ 	.byte	0x28, 0x28, 0x75, 0x69, 0x6e, 0x74, 0x33, 0x32, 0x5f, 0x74, 0x28, 0x74, 0x68, 0x72, 0x65, 0x61
        /*009d*/ 	.byte	0x64, 0x49, 0x64, 0x78, 0x2e, 0x78, 0x29, 0x20, 0x2f, 0x20, 0x33, 0x32, 0x29, 0x20, 0x25, 0x20
        /*00ad*/ 	.byte	0x34, 0x29, 0x20, 0x3d, 0x3d, 0x20, 0x28, 0x28, 0x28, 0x74, 0x6d, 0x65, 0x6d, 0x5f, 0x61, 0x64
        /*00bd*/ 	.byte	0x64, 0x72, 0x20, 0x3e, 0x3e, 0x20, 0x31, 0x36, 0x29, 0x20, 0x2f, 0x20, 0x33, 0x32, 0x29, 0x20
        /*00cd*/ 	.byte	0x25, 0x20, 0x34, 0x29, 0x00
	.type		__unnamed_1,@object
	.size		__unnamed_1,(__unnamed_2 - __unnamed_1)
__unnamed_1:
        /*00d2*/ 	.byte	0x61, 0x75, 0x74, 0x6f, 0x20, 0x63, 0x75, 0x74, 0x65, 0x3a, 0x3a, 0x61, 0x73, 0x5f, 0x70, 0x6f
        /* <DEDUP_REMOVED lines=24> */
        /*0262*/ 	.byte	0x3e, 0x3e, 0x3e, 0x3e, 0x5d, 0x00
	.type		__unnamed_2,@object
	.size		__unnamed_2,(.L_2 - __unnamed_2)
__unnamed_2:
        /* <DEDUP_REMOVED lines=42> */
        /*0508*/ 	.byte	0x3e, 0x3e, 0x5d, 0x00
.L_2:


//--------------------- .nv.shared._ZN7cutlass13device_kernelINS_4gemm6kernel13GemmUniversalIN4cute5tupleIJiiiiEEENS1_10collective13CollectiveMmaINS1_35MainloopSm100TmaUmmaWarpSpecializedILi4ELi2ELi4ENS5_IJNS4_1CILi1EEESB_SB_EEEEENS5_IJNSA_ILi128EEESE_NSA_ILi64EEEEEENS_6half_tENS5_IJlSB_lEEESH_SI_NS4_8TiledMMAINS4_8MMA_AtomIJNS4_20SM100_MMA_F16BF16_SSISH_SH_fLi128ELi128ELNS4_4UMMA5MajorE0ELSN_0ELNSM_7ScaleInE0ELSO_0EEEEEENS4_6LayoutISC_NS5_IJNSA_ILi0EEESS_SS_EEEEENS5_IJNS4_10UnderscoreESV_SV_EEEEENS4_13SM90_TMA_LOADENS4_14ComposedLayoutINS4_7SwizzleILi3ELi4ELi3EEENS4_18smem_ptr_flag_bitsILi16EEENSR_INS5_IJNSA_ILi8EEESF_EEENS5_IJSF_SB_EEEEEEEvNS4_8identityESY_S18_vS19_EENS_8epilogue10collective18CollectiveEpilogueINS1B_23Sm100TmaWarpSpecializedILi4ELi2ELi32ELb1ELb0EEEJSG_NS5_IJNSR_ISE_SB_EENSR_INSA_ILi32EEESB_EEEEESH_SI_SH_SI_NS1B_6fusion15FusionCallbacksIS1F_NS1K_17LinearCombinationISH_fSH_fLNS_15FloatRoundStyleE2EEESG_S1J_JEEENS4_5SM1004TMEM4LOAD26SM100_TMEM_LOAD_32dp32b32xESY_NSZ_INS10_ILi2ELi4ELi3EEES13_NSR_INS5_IJS14_S1H_EEENS5_IJS1H_SB_EEEEEEENS4_39AutoVectorizingCopyWithAssumedAlignmentILi128EEENS4_14SM90_TMA_STOREES1Y_S20_S20_EEEvvEEEEvNT_6ParamsE --------------------------
	.section	.nv.shared._ZN7cutlass13device_kernelINS_4gemm6kernel13GemmUniversalIN4cute5tupleIJiiiiEEENS1_10collective13CollectiveMmaINS1_35MainloopSm100TmaUmmaWarpSpecializedILi4ELi2ELi4ENS5_IJNS4_1CILi1EEESB_SB_EEEEENS5_IJNSA_ILi128EEESE_NSA_ILi64EEEEEENS_6half_tENS5_IJlSB_lEEESH_SI_NS4_8TiledMMAINS4_8MMA_AtomIJNS4_20SM100_MMA_F16BF16_SSISH_SH_fLi128ELi128ELNS4_4UMMA5MajorE0ELSN_0ELNSM_7ScaleInE0ELSO_0EEEEEENS4_6LayoutISC_NS5_IJNSA_ILi0EEESS_SS_EEEEENS5_IJNS4_10UnderscoreESV_SV_EEEEENS4_13SM90_TMA_LOADENS4_14ComposedLayoutINS4_7SwizzleILi3ELi4ELi3EEENS4_18smem_ptr_flag_bitsILi16EEENSR_INS5_IJNSA_ILi8EEESF_EEENS5_IJSF_SB_EEEEEEEvNS4_8identityESY_S18_vS19_EENS_8epilogue10collective18CollectiveEpilogueINS1B_23Sm100TmaWarpSpecializedILi4ELi2ELi32ELb1ELb0EEEJSG_NS5_IJNSR_ISE_SB_EENSR_INSA_ILi32EEESB_EEEEESH_SI_SH_SI_NS1B_6fusion15FusionCallbacksIS1F_NS1K_17LinearCombinationISH_fSH_fLNS_15FloatRoundStyleE2EEESG_S1J_JEEENS4_5SM1004TMEM4LOAD26SM100_TMEM_LOAD_32dp32b32xESY_NSZ_INS10_ILi2ELi4ELi3EEES13_NSR_INS5_IJS14_S1H_EEENS5_IJS1H_SB_EEEEEEENS4_39AutoVectorizingCopyWithAssumedAlignmentILi128EEENS4_14SM90_TMA_STOREES1Y_S20_S20_EEEvvEEEEvNT_6ParamsE,"aw",@nobits
	.sectionflags	@""
	.align	16
	.zero		1024


//--------------------- .nv.shared.reserved.0     --------------------------
	.section	.nv.shared.reserved.0,"aw",@nobits
	.weak		__nv_reservedSMEM_offset_0_alias
	.size		__nv_reservedSMEM_offset_0_alias, 0, 64
	.other		__nv_reservedSMEM_offset_0_alias,@"STO_CUDA_RESERVED_SHARED STV_DEFAULT"
__nv_reservedSMEM_offset_0_alias:
	.zero		0
.nv.shared.reserved.0:
	.zero		64
	.weak		__nv_reservedSMEM_tcgen05_partition
	.type		__nv_reservedSMEM_tcgen05_partition,@object
	.size		__nv_reservedSMEM_tcgen05_partition,(.L_0 - __nv_reservedSMEM_tcgen05_partition)
__nv_reservedSMEM_tcgen05_partition:
	.zero		32
.L_0:


//--------------------- .nv.global                --------------------------
	.section	.nv.global,"aw",@nobits
.nv.global:
	.type		_ZN40_INTERNAL_77720d74_4_k_cu_f82276a1_243104cute1_E,@object
	.size		_ZN40_INTERNAL_77720d74_4_k_cu_f82276a1_243104cute1_E,(_ZN40_INTERNAL_77720d74_4_k_cu_f82276a1_243104cuda3std3__45__cpo6cbeginE - _ZN40_INTERNAL_77720d74_4_k_cu_f82276a1_243104cute1_E)
_ZN40_INTERNAL_77720d74_4_k_cu_f82276a1_243104cute1_E:
	.zero		1
	.type		_ZN40_INTERNAL_77720d74_4_k_cu_f82276a1_243104cuda3std3__45__cpo6cbeginE,@object
	.size		_ZN40_INTERNAL_77720d74_4_k_cu_f82276a1_243104cuda3std3__45__cpo6cbeginE,(_ZN40_INTERNAL_77720d74_4_k_cu_f82276a1_243104cuda3std3__48in_placeE - _ZN40_INTERNAL_77720d74_4_k_cu_f82276a1_243104cuda3std3__45__cpo6cbeginE)
_ZN40_INTERNAL_77720d74_4_k_cu_f82276a1_243104cuda3std3__45__cpo6cbeginE:
	.zero		1
	.type		_ZN40_INTERNAL_77720d74_4_k_cu_f82276a1_243104cuda3std3__48in_placeE,@object
	.size		_ZN40_INTERNAL_77720d74_4_k_cu_f82276a1_243104cuda3std3__48in_placeE,(_ZN40_INTERNAL_77720d74_4_k_cu_f82276a1_243104cuda3std6ranges3__45__cpo9iter_moveE - _ZN40_INTERNAL_77720d74_4_k_cu_f82276a1_243104cuda3std3__48in_placeE)
_ZN40_INTERNAL_77720d74_4_k_cu_f82276a1_243104cuda3std3__48in_placeE:
	.zero		1
	.type		_ZN40_INTERNAL_77720d74_4_k_cu_f82276a1_243104cuda3std6ranges3__45__cpo9iter_moveE,@object
	.size		_ZN40_INTERNAL_77720d74_4_k_cu_f82276a1_243104cuda3std6ranges3__45__cpo9iter_moveE,(_ZN40_INTERNAL_77720d74_4_k_cu_f82276a1_243104cuda3std3__45__cpo5beginE - _ZN40_INTERNAL_77720d74_4_k_cu_f82276a1_243104cuda3std6ranges3__45__cpo9iter_moveE)
_ZN40_INTERNAL_77720d74_4_k_cu_f82276a1_243104cuda3std6ranges3__45__cpo9iter_moveE:
	.zero		1
	.type		_ZN40_INTERNAL_77720d74_4_k_cu_f82276a1_243104cuda3std3__45__cpo5beginE,@object
	.size		_ZN40_INTERNAL_77720d74_4_k_cu_f82276a1_243104cuda3std3__45__cpo5beginE,(_ZN40_INTERNAL_77720d74_4_k_cu_f82276a1_243104cuda3std3__442_GLOBAL__N__77720d74_4_k_cu_f82276a1_243106ignoreE - _ZN40_INTERNAL_77720d74_4_k_cu_f82276a1_243104cuda3std3__45__cpo5beginE)
_ZN40_INTERNAL_77720d74_4_k_cu_f82276a1_243104cuda3std3__45__cpo5beginE:
	.zero		1
	.type		_ZN40_INTERNAL_77720d74_4_k_cu_f82276a1_243104cuda3std3__442_GLOBAL__N__77720d74_4_k_cu_f82276a1_243106ignoreE,@object
	.size		_ZN40_INTERNAL_77720d74_4_k_cu_f82276a1_243104cuda3std3__442_GLOBAL__N__77720d74_4_k_cu_f82276a1_243106ignoreE,(_ZN40_INTERNAL_77720d74_4_k_cu_f82276a1_243104cute7productE - _ZN40_INTERNAL_77720d74_4_k_cu_f82276a1_243104cuda3std3__442_GLOBAL__N__77720d74_4_k_cu_f82276a1_243106ignoreE)
_ZN40_INTERNAL_77720d74_4_k_cu_f82276a1_243104cuda3std3__442_GLOBAL__N__77720d74_4_k_cu_f82276a1_243106ignoreE:
	.zero		1
	.type		_ZN40_INTERNAL_77720d74_4_k_cu_f82276a1_243104cute7productE,@object
	.size		_ZN40_INTERNAL_77720d74_4_k_cu_f82276a1_243104cute7productE,(_ZN40_INTERNAL_77720d74_4_k_cu_f82276a1_243104cuda3std3__45__cpo3endE - _ZN40_INTERNAL_77720d74_4_k_cu_f82276a1_243104cute7productE)
_ZN40_INTERNAL_77720d74_4_k_cu_f82276a1_243104cute7productE:
	.zero		1
	.type		_ZN40_INTERNAL_77720d74_4_k_cu_f82276a1_243104cuda3std3__45__cpo3endE,@object
	.size		_ZN40_INTERNAL_77720d74_4_k_cu_f82276a1_243104cuda3std3__45__cpo3endE,(_ZN40_INTERNAL_77720d74_4_k_cu_f82276a1_243104cuda3std3__419piecewise_constructE - _ZN40_INTERNAL_77720d74_4_k_cu_f82276a1_243104cuda3std3__45__cpo3endE)
_ZN40_INTERNAL_77720d74_4_k_cu_f82276a1_243104cuda3std3__45__cpo3endE:
	.zero		1
	.type		_ZN40_INTERNAL_77720d74_4_k_cu_f82276a1_243104cuda3std3__419piecewise_constructE,@object
	.size		_ZN40_INTERNAL_77720d74_4_k_cu_f82276a1_243104cuda3std3__419piecewise_constructE,(_ZN40_INTERNAL_77720d74_4_k_cu_f82276a1_243104cuda3std3__45__cpo4cendE - _ZN40_INTERNAL_77720d74_4_k_cu_f82276a1_243104cuda3std3__419piecewise_constructE)
_ZN40_INTERNAL_77720d74_4_k_cu_f82276a1_243104cuda3std3__419piecewise_constructE:
	.zero		1
	.type		_ZN40_INTERNAL_77720d74_4_k_cu_f82276a1_243104cuda3std3__45__cpo4cendE,@object
	.size		_ZN40_INTERNAL_77720d74_4_k_cu_f82276a1_243104cuda3std3__45__cpo4cendE,(_ZN40_INTERNAL_77720d74_4_k_cu_f82276a1_243104cuda3std6ranges3__45__cpo4swapE - _ZN40_INTERNAL_77720d74_4_k_cu_f82276a1_243104cuda3std3__45__cpo4cendE)
_ZN40_INTERNAL_77720d74_4_k_cu_f82276a1_243104cuda3std3__45__cpo4cendE:
	.zero		1
	.type		_ZN40_INTERNAL_77720d74_4_k_cu_f82276a1_243104cuda3std6ranges3__45__cpo4swapE,@object
	.size		_ZN40_INTERNAL_77720d74_4_k_cu_f82276a1_243104cuda3std6ranges3__45__cpo4swapE,(.L_10 - _ZN40_INTERNAL_77720d74_4_k_cu_f82276a1_243104cuda3std6ranges3__45__cpo4swapE)
_ZN40_INTERNAL_77720d74_4_k_cu_f82276a1_243104cuda3std6ranges3__45__cpo4swapE:
	.zero		1
.L_10:


//--------------------- .nv.constant0._ZN7cutlass13device_kernelINS_4gemm6kernel13GemmUniversalIN4cute5tupleIJiiiiEEENS1_10collective13CollectiveMmaINS1_35MainloopSm100TmaUmmaWarpSpecializedILi4ELi2ELi4ENS5_IJNS4_1CILi1EEESB_SB_EEEEENS5_IJNSA_ILi128EEESE_NSA_ILi64EEEEEENS_6half_tENS5_IJlSB_lEEESH_SI_NS4_8TiledMMAINS4_8MMA_AtomIJNS4_20SM100_MMA_F16BF16_SSISH_SH_fLi128ELi128ELNS4_4UMMA5MajorE0ELSN_0ELNSM_7ScaleInE0ELSO_0EEEEEENS4_6LayoutISC_NS5_IJNSA_ILi0EEESS_SS_EEEEENS5_IJNS4_10UnderscoreESV_SV_EEEEENS4_13SM90_TMA_LOADENS4_14ComposedLayoutINS4_7SwizzleILi3ELi4ELi3EEENS4_18smem_ptr_flag_bitsILi16EEENSR_INS5_IJNSA_ILi8EEESF_EEENS5_IJSF_SB_EEEEEEEvNS4_8identityESY_S18_vS19_EENS_8epilogue10collective18CollectiveEpilogueINS1B_23Sm100TmaWarpSpecializedILi4ELi2ELi32ELb1ELb0EEEJSG_NS5_IJNSR_ISE_SB_EENSR_INSA_ILi32EEESB_EEEEESH_SI_SH_SI_NS1B_6fusion15FusionCallbacksIS1F_NS1K_17LinearCombinationISH_fSH_fLNS_15FloatRoundStyleE2EEESG_S1J_JEEENS4_5SM1004TMEM4LOAD26SM100_TMEM_LOAD_32dp32b32xESY_NSZ_INS10_ILi2ELi4ELi3EEES13_NSR_INS5_IJS14_S1H_EEENS5_IJS1H_SB_EEEEEEENS4_39AutoVectorizingCopyWithAssumedAlignmentILi128EEENS4_14SM90_TMA_STOREES1Y_S20_S20_EEEvvEEEEvNT_6ParamsE --------------------------
	.section	.nv.constant0._ZN7cutlass13device_kernelINS_4gemm6kernel13GemmUniversalIN4cute5tupleIJiiiiEEENS1_10collective13CollectiveMmaINS1_35MainloopSm100TmaUmmaWarpSpecializedILi4ELi2ELi4ENS5_IJNS4_1CILi1EEESB_SB_EEEEENS5_IJNSA_ILi128EEESE_NSA_ILi64EEEEEENS_6half_tENS5_IJlSB_lEEESH_SI_NS4_8TiledMMAINS4_8MMA_AtomIJNS4_20SM100_MMA_F16BF16_SSISH_SH_fLi128ELi128ELNS4_4UMMA5MajorE0ELSN_0ELNSM_7ScaleInE0ELSO_0EEEEEENS4_6LayoutISC_NS5_IJNSA_ILi0EEESS_SS_EEEEENS5_IJNS4_10UnderscoreESV_SV_EEEEENS4_13SM90_TMA_LOADENS4_14ComposedLayoutINS4_7SwizzleILi3ELi4ELi3EEENS4_18smem_ptr_flag_bitsILi16EEENSR_INS5_IJNSA_ILi8EEESF_EEENS5_IJSF_SB_EEEEEEEvNS4_8identityESY_S18_vS19_EENS_8epilogue10collective18CollectiveEpilogueINS1B_23Sm100TmaWarpSpecializedILi4ELi2ELi32ELb1ELb0EEEJSG_NS5_IJNSR_ISE_SB_EENSR_INSA_ILi32EEESB_EEEEESH_SI_SH_SI_NS1B_6fusion15FusionCallbacksIS1F_NS1K_17LinearCombinationISH_fSH_fLNS_15FloatRoundStyleE2EEESG_S1J_JEEENS4_5SM1004TMEM4LOAD26SM100_TMEM_LOAD_32dp32b32xESY_NSZ_INS10_ILi2ELi4ELi3EEES13_NSR_INS5_IJS14_S1H_EEENS5_IJS1H_SB_EEEEEEENS4_39AutoVectorizingCopyWithAssumedAlignmentILi128EEENS4_14SM90_TMA_STOREES1Y_S20_S20_EEEvvEEEEvNT_6ParamsE,"a",@progbits
	.sectionflags	@""
	.align	4
.nv.constant0._ZN7cutlass13device_kernelINS_4gemm6kernel13GemmUniversalIN4cute5tupleIJiiiiEEENS1_10collective13CollectiveMmaINS1_35MainloopSm100TmaUmmaWarpSpecializedILi4ELi2ELi4ENS5_IJNS4_1CILi1EEESB_SB_EEEEENS5_IJNSA_ILi128EEESE_NSA_ILi64EEEEEENS_6half_tENS5_IJlSB_lEEESH_SI_NS4_8TiledMMAINS4_8MMA_AtomIJNS4_20SM100_MMA_F16BF16_SSISH_SH_fLi128ELi128ELNS4_4UMMA5MajorE0ELSN_0ELNSM_7ScaleInE0ELSO_0EEEEEENS4_6LayoutISC_NS5_IJNSA_ILi0EEESS_SS_EEEEENS5_IJNS4_10UnderscoreESV_SV_EEEEENS4_13SM90_TMA_LOADENS4_14ComposedLayoutINS4_7SwizzleILi3ELi4ELi3EEENS4_18smem_ptr_flag_bitsILi16EEENSR_INS5_IJNSA_ILi8EEESF_EEENS5_IJSF_SB_EEEEEEEvNS4_8identityESY_S18_vS19_EENS_8epilogue10collective18CollectiveEpilogueINS1B_23Sm100TmaWarpSpecializedILi4ELi2ELi32ELb1ELb0EEEJSG_NS5_IJNSR_ISE_SB_EENSR_INSA_ILi32EEESB_EEEEESH_SI_SH_SI_NS1B_6fusion15FusionCallbacksIS1F_NS1K_17LinearCombinationISH_fSH_fLNS_15FloatRoundStyleE2EEESG_S1J_JEEENS4_5SM1004TMEM4LOAD26SM100_TMEM_LOAD_32dp32b32xESY_NSZ_INS10_ILi2ELi4ELi3EEES13_NSR_INS5_IJS14_S1H_EEENS5_IJS1H_SB_EEEEEEENS4_39AutoVectorizingCopyWithAssumedAlignmentILi128EEENS4_14SM90_TMA_STOREES1Y_S20_S20_EEEvvEEEEvNT_6ParamsE:
	.zero		2944


//--------------------- SYMBOLS --------------------------

	.type		.nv.reservedSmem.offset0,@object
	.size		.nv.reservedSmem.offset0,0x4
	.type		.nv.reservedSmem.cap,@object
	.size		.nv.reservedSmem.cap,0x4
	.type		__assertfail,@function
